//
// Generated by NVIDIA NVVM Compiler
//
// Compiler Build ID: CL-36424714
// Cuda compilation tools, release 13.0, V13.0.88
// Based on NVVM 20.0.0
//

.version 9.0
.target sm_100
.address_size 64

	// .globl	default_function_kernel0
// _ZZ24default_function_kernel0E8A_shared has been demoted
// _ZZ24default_function_kernel0E8B_shared has been demoted

.visible .entry default_function_kernel0(
	.param .u64 .ptr .align 1 default_function_kernel0_param_0,
	.param .u64 .ptr .align 1 default_function_kernel0_param_1,
	.param .u64 .ptr .align 1 default_function_kernel0_param_2
)
.maxntid 128
{
	.reg .pred 	%p<2>;
	.reg .b32 	%r<976>;
	.reg .b64 	%rd<28>;
	// demoted variable
	.shared .align 1 .b8 _ZZ24default_function_kernel0E8A_shared[4096];
	// demoted variable
	.shared .align 1 .b8 _ZZ24default_function_kernel0E8B_shared[16384];
	ld.param.u64 	%rd4, [default_function_kernel0_param_0];
	ld.param.u64 	%rd5, [default_function_kernel0_param_1];
	ld.param.u64 	%rd3, [default_function_kernel0_param_2];
	cvta.to.global.u64 	%rd1, %rd4;
	cvta.to.global.u64 	%rd2, %rd5;
	mov.u32 	%r277, %tid.y;
	shl.b32 	%r278, %r277, 11;
	mov.u32 	%r1, %tid.z;
	shl.b32 	%r279, %r1, 10;
	add.s32 	%r280, %r278, %r279;
	mov.u32 	%r281, %tid.x;
	shl.b32 	%r282, %r281, 4;
	add.s32 	%r283, %r280, %r282;
	mov.u32 	%r284, %ctaid.x;
	shl.b32 	%r285, %r284, 20;
	shl.b32 	%r286, %r277, 19;
	add.s32 	%r2, %r285, %r286;
	shl.b32 	%r287, %r1, 18;
	add.s32 	%r288, %r2, %r287;
	or.b32  	%r845, %r288, %r282;
	shl.b32 	%r289, %r277, 13;
	shl.b32 	%r290, %r1, 12;
	add.s32 	%r291, %r289, %r290;
	or.b32  	%r292, %r291, %r282;
	mov.u32 	%r4, %ctaid.y;
	shl.b32 	%r293, %r4, 22;
	shl.b32 	%r294, %r277, 21;
	add.s32 	%r295, %r293, %r294;
	shl.b32 	%r296, %r1, 20;
	add.s32 	%r297, %r295, %r296;
	or.b32  	%r846, %r297, %r282;
	shl.b32 	%r298, %r1, 13;
	mov.u32 	%r299, _ZZ24default_function_kernel0E8A_shared;
	add.s32 	%r6, %r299, %r283;
	mov.u32 	%r300, _ZZ24default_function_kernel0E8B_shared;
	add.s32 	%r7, %r300, %r292;
	add.s32 	%r8, %r299, %r278;
	add.s32 	%r9, %r300, %r298;
	add.s32 	%r10, %r8, 1280;
	add.s32 	%r11, %r9, 1280;
	add.s32 	%r12, %r9, 4608;
	add.s32 	%r13, %r9, 6656;
	mov.b32 	%r847, 0;
	mov.u32 	%r848, %r847;
	mov.u32 	%r849, %r847;
	mov.u32 	%r850, %r847;
	mov.u32 	%r851, %r847;
	mov.u32 	%r852, %r847;
	mov.u32 	%r853, %r847;
	mov.u32 	%r854, %r847;
	mov.u32 	%r855, %r847;
	mov.u32 	%r856, %r847;
	mov.u32 	%r857, %r847;
	mov.u32 	%r858, %r847;
	mov.u32 	%r859, %r847;
	mov.u32 	%r860, %r847;
	mov.u32 	%r861, %r847;
	mov.u32 	%r862, %r847;
	mov.u32 	%r863, %r847;
	mov.u32 	%r864, %r847;
	mov.u32 	%r865, %r847;
	mov.u32 	%r866, %r847;
	mov.u32 	%r867, %r847;
	mov.u32 	%r868, %r847;
	mov.u32 	%r869, %r847;
	mov.u32 	%r870, %r847;
	mov.u32 	%r871, %r847;
	mov.u32 	%r872, %r847;
	mov.u32 	%r873, %r847;
	mov.u32 	%r874, %r847;
	mov.u32 	%r875, %r847;
	mov.u32 	%r876, %r847;
	mov.u32 	%r877, %r847;
	mov.u32 	%r878, %r847;
	mov.u32 	%r879, %r847;
	mov.u32 	%r880, %r847;
	mov.u32 	%r881, %r847;
	mov.u32 	%r882, %r847;
	mov.u32 	%r883, %r847;
	mov.u32 	%r884, %r847;
	mov.u32 	%r885, %r847;
	mov.u32 	%r886, %r847;
	mov.u32 	%r887, %r847;
	mov.u32 	%r888, %r847;
	mov.u32 	%r889, %r847;
	mov.u32 	%r890, %r847;
	mov.u32 	%r891, %r847;
	mov.u32 	%r892, %r847;
	mov.u32 	%r893, %r847;
	mov.u32 	%r894, %r847;
	mov.u32 	%r895, %r847;
	mov.u32 	%r896, %r847;
	mov.u32 	%r897, %r847;
	mov.u32 	%r898, %r847;
	mov.u32 	%r899, %r847;
	mov.u32 	%r900, %r847;
	mov.u32 	%r901, %r847;
	mov.u32 	%r902, %r847;
	mov.u32 	%r903, %r847;
	mov.u32 	%r904, %r847;
	mov.u32 	%r905, %r847;
	mov.u32 	%r906, %r847;
	mov.u32 	%r907, %r847;
	mov.u32 	%r908, %r847;
	mov.u32 	%r909, %r847;
	mov.u32 	%r910, %r847;
	mov.u32 	%r911, %r847;
	mov.u32 	%r912, %r847;
	mov.u32 	%r913, %r847;
	mov.u32 	%r914, %r847;
	mov.u32 	%r915, %r847;
	mov.u32 	%r916, %r847;
	mov.u32 	%r917, %r847;
	mov.u32 	%r918, %r847;
	mov.u32 	%r919, %r847;
	mov.u32 	%r920, %r847;
	mov.u32 	%r921, %r847;
	mov.u32 	%r922, %r847;
	mov.u32 	%r923, %r847;
	mov.u32 	%r924, %r847;
	mov.u32 	%r925, %r847;
	mov.u32 	%r926, %r847;
	mov.u32 	%r927, %r847;
	mov.u32 	%r928, %r847;
	mov.u32 	%r929, %r847;
	mov.u32 	%r930, %r847;
	mov.u32 	%r931, %r847;
	mov.u32 	%r932, %r847;
	mov.u32 	%r933, %r847;
	mov.u32 	%r934, %r847;
	mov.u32 	%r935, %r847;
	mov.u32 	%r936, %r847;
	mov.u32 	%r937, %r847;
	mov.u32 	%r938, %r847;
	mov.u32 	%r939, %r847;
	mov.u32 	%r940, %r847;
	mov.u32 	%r941, %r847;
	mov.u32 	%r942, %r847;
	mov.u32 	%r943, %r847;
	mov.u32 	%r944, %r847;
	mov.u32 	%r945, %r847;
	mov.u32 	%r946, %r847;
	mov.u32 	%r947, %r847;
	mov.u32 	%r948, %r847;
	mov.u32 	%r949, %r847;
	mov.u32 	%r950, %r847;
	mov.u32 	%r951, %r847;
	mov.u32 	%r952, %r847;
	mov.u32 	%r953, %r847;
	mov.u32 	%r954, %r847;
	mov.u32 	%r955, %r847;
	mov.u32 	%r956, %r847;
	mov.u32 	%r957, %r847;
	mov.u32 	%r958, %r847;
	mov.u32 	%r959, %r847;
	mov.u32 	%r960, %r847;
	mov.u32 	%r961, %r847;
	mov.u32 	%r962, %r847;
	mov.u32 	%r963, %r847;
	mov.u32 	%r964, %r847;
	mov.u32 	%r965, %r847;
	mov.u32 	%r966, %r847;
	mov.u32 	%r967, %r847;
	mov.u32 	%r968, %r847;
	mov.u32 	%r969, %r847;
	mov.u32 	%r970, %r847;
	mov.u32 	%r971, %r847;
	mov.u32 	%r972, %r847;
	mov.u32 	%r973, %r847;
	mov.u32 	%r974, %r847;
	mov.u32 	%r975, %r847;
$L__BB0_1:
	bar.sync 	0;
	cvt.u64.u32 	%rd6, %r845;
	add.s64 	%rd7, %rd1, %rd6;
	ld.global.nc.v4.u32 	{%r301, %r302, %r303, %r304}, [%rd7];
	st.shared.v4.u32 	[%r6], {%r301, %r302, %r303, %r304};
	ld.global.nc.v4.u32 	{%r305, %r306, %r307, %r308}, [%rd7+512];
	st.shared.v4.u32 	[%r6+512], {%r305, %r306, %r307, %r308};
	cvt.u64.u32 	%rd8, %r846;
	add.s64 	%rd9, %rd2, %rd8;
	ld.global.nc.v4.u32 	{%r309, %r310, %r311, %r312}, [%rd9];
	st.shared.v4.u32 	[%r7], {%r309, %r310, %r311, %r312};
	ld.global.nc.v4.u32 	{%r313, %r314, %r315, %r316}, [%rd9+512];
	st.shared.v4.u32 	[%r7+512], {%r313, %r314, %r315, %r316};
	ld.global.nc.v4.u32 	{%r317, %r318, %r319, %r320}, [%rd9+262144];
	st.shared.v4.u32 	[%r7+1024], {%r317, %r318, %r319, %r320};
	ld.global.nc.v4.u32 	{%r321, %r322, %r323, %r324}, [%rd9+262656];
	st.shared.v4.u32 	[%r7+1536], {%r321, %r322, %r323, %r324};
	ld.global.nc.v4.u32 	{%r325, %r326, %r327, %r328}, [%rd9+524288];
	st.shared.v4.u32 	[%r7+2048], {%r325, %r326, %r327, %r328};
	ld.global.nc.v4.u32 	{%r329, %r330, %r331, %r332}, [%rd9+524800];
	st.shared.v4.u32 	[%r7+2560], {%r329, %r330, %r331, %r332};
	ld.global.nc.v4.u32 	{%r333, %r334, %r335, %r336}, [%rd9+786432];
	st.shared.v4.u32 	[%r7+3072], {%r333, %r334, %r335, %r336};
	ld.global.nc.v4.u32 	{%r337, %r338, %r339, %r340}, [%rd9+786944];
	st.shared.v4.u32 	[%r7+3584], {%r337, %r338, %r339, %r340};
	bar.sync 	0;
	mov.b32 	%r341, 16;
	wmma.load.a.sync.aligned.row.m16n16k16.shared.s8 	{%r342, %r343}, [%r8], %r341;
	add.s32 	%r344, %r8, 1024;
	wmma.load.a.sync.aligned.row.m16n16k16.shared.s8 	{%r345, %r346}, [%r344], %r341;
	wmma.load.b.sync.aligned.col.m16n16k16.shared.s8 	{%r347, %r348}, [%r9], %r341;
	add.s32 	%r349, %r9, 1024;
	wmma.load.b.sync.aligned.col.m16n16k16.shared.s8 	{%r350, %r351}, [%r349], %r341;
	add.s32 	%r352, %r9, 2048;
	wmma.load.b.sync.aligned.col.m16n16k16.shared.s8 	{%r353, %r354}, [%r352], %r341;
	add.s32 	%r355, %r9, 3072;
	wmma.load.b.sync.aligned.col.m16n16k16.shared.s8 	{%r356, %r357}, [%r355], %r341;
	add.s32 	%r358, %r9, 4096;
	wmma.load.b.sync.aligned.col.m16n16k16.shared.s8 	{%r359, %r360}, [%r358], %r341;
	add.s32 	%r361, %r9, 5120;
	wmma.load.b.sync.aligned.col.m16n16k16.shared.s8 	{%r362, %r363}, [%r361], %r341;
	add.s32 	%r364, %r9, 6144;
	wmma.load.b.sync.aligned.col.m16n16k16.shared.s8 	{%r365, %r366}, [%r364], %r341;
	add.s32 	%r367, %r9, 7168;
	wmma.load.b.sync.aligned.col.m16n16k16.shared.s8 	{%r368, %r369}, [%r367], %r341;
	wmma.mma.sync.aligned.row.col.m16n16k16.s32.s8.s8.s32 {%r370, %r371, %r372, %r373, %r374, %r375, %r376, %r377}, {%r342, %r343}, {%r347, %r348}, {%r954, %r953, %r952, %r951, %r950, %r949, %r948, %r947};
	wmma.mma.sync.aligned.row.col.m16n16k16.s32.s8.s8.s32 {%r378, %r379, %r380, %r381, %r382, %r383, %r384, %r385}, {%r342, %r343}, {%r350, %r351}, {%r946, %r945, %r944, %r943, %r942, %r941, %r940, %r939};
	wmma.mma.sync.aligned.row.col.m16n16k16.s32.s8.s8.s32 {%r386, %r387, %r388, %r389, %r390, %r391, %r392, %r393}, {%r342, %r343}, {%r353, %r354}, {%r938, %r937, %r936, %r935, %r934, %r933, %r932, %r931};
	wmma.mma.sync.aligned.row.col.m16n16k16.s32.s8.s8.s32 {%r394, %r395, %r396, %r397, %r398, %r399, %r400, %r401}, {%r342, %r343}, {%r356, %r357}, {%r930, %r929, %r928, %r927, %r926, %r925, %r924, %r923};
	wmma.mma.sync.aligned.row.col.m16n16k16.s32.s8.s8.s32 {%r402, %r403, %r404, %r405, %r406, %r407, %r408, %r409}, {%r342, %r343}, {%r359, %r360}, {%r922, %r921, %r920, %r919, %r918, %r917, %r916, %r915};
	wmma.mma.sync.aligned.row.col.m16n16k16.s32.s8.s8.s32 {%r410, %r411, %r412, %r413, %r414, %r415, %r416, %r417}, {%r342, %r343}, {%r362, %r363}, {%r914, %r913, %r912, %r911, %r910, %r909, %r908, %r907};
	wmma.mma.sync.aligned.row.col.m16n16k16.s32.s8.s8.s32 {%r418, %r419, %r420, %r421, %r422, %r423, %r424, %r425}, {%r342, %r343}, {%r365, %r366}, {%r906, %r905, %r904, %r903, %r902, %r901, %r900, %r899};
	wmma.mma.sync.aligned.row.col.m16n16k16.s32.s8.s8.s32 {%r426, %r427, %r428, %r429, %r430, %r431, %r432, %r433}, {%r342, %r343}, {%r368, %r369}, {%r898, %r897, %r896, %r895, %r894, %r893, %r892, %r891};
	wmma.mma.sync.aligned.row.col.m16n16k16.s32.s8.s8.s32 {%r434, %r435, %r436, %r437, %r438, %r439, %r440, %r441}, {%r345, %r346}, {%r347, %r348}, {%r890, %r889, %r888, %r887, %r886, %r885, %r884, %r883};
	wmma.mma.sync.aligned.row.col.m16n16k16.s32.s8.s8.s32 {%r442, %r443, %r444, %r445, %r446, %r447, %r448, %r449}, {%r345, %r346}, {%r350, %r351}, {%r882, %r881, %r880, %r879, %r878, %r877, %r876, %r875};
	wmma.mma.sync.aligned.row.col.m16n16k16.s32.s8.s8.s32 {%r450, %r451, %r452, %r453, %r454, %r455, %r456, %r457}, {%r345, %r346}, {%r353, %r354}, {%r874, %r873, %r872, %r871, %r870, %r869, %r868, %r867};
	wmma.mma.sync.aligned.row.col.m16n16k16.s32.s8.s8.s32 {%r458, %r459, %r460, %r461, %r462, %r463, %r464, %r465}, {%r345, %r346}, {%r356, %r357}, {%r866, %r865, %r864, %r863, %r862, %r861, %r860, %r859};
	wmma.mma.sync.aligned.row.col.m16n16k16.s32.s8.s8.s32 {%r466, %r467, %r468, %r469, %r470, %r471, %r472, %r473}, {%r345, %r346}, {%r359, %r360}, {%r858, %r857, %r856, %r855, %r854, %r853, %r852, %r851};
	wmma.mma.sync.aligned.row.col.m16n16k16.s32.s8.s8.s32 {%r474, %r475, %r476, %r477, %r478, %r479, %r480, %r481}, {%r345, %r346}, {%r362, %r363}, {%r850, %r849, %r848, %r847, %r955, %r956, %r957, %r958};
	wmma.mma.sync.aligned.row.col.m16n16k16.s32.s8.s8.s32 {%r482, %r483, %r484, %r485, %r486, %r487, %r488, %r489}, {%r345, %r346}, {%r365, %r366}, {%r959, %r960, %r961, %r962, %r963, %r964, %r965, %r966};
	wmma.mma.sync.aligned.row.col.m16n16k16.s32.s8.s8.s32 {%r490, %r491, %r492, %r493, %r494, %r495, %r496, %r497}, {%r345, %r346}, {%r368, %r369}, {%r967, %r968, %r969, %r970, %r971, %r972, %r973, %r974};
	add.s32 	%r498, %r8, 256;
	wmma.load.a.sync.aligned.row.m16n16k16.shared.s8 	{%r499, %r500}, [%r498], %r341;
	wmma.load.a.sync.aligned.row.m16n16k16.shared.s8 	{%r501, %r502}, [%r10], %r341;
	add.s32 	%r503, %r9, 256;
	wmma.load.b.sync.aligned.col.m16n16k16.shared.s8 	{%r504, %r505}, [%r503], %r341;
	wmma.load.b.sync.aligned.col.m16n16k16.shared.s8 	{%r506, %r507}, [%r11], %r341;
	add.s32 	%r508, %r9, 2304;
	wmma.load.b.sync.aligned.col.m16n16k16.shared.s8 	{%r509, %r510}, [%r508], %r341;
	add.s32 	%r511, %r9, 3328;
	wmma.load.b.sync.aligned.col.m16n16k16.shared.s8 	{%r512, %r513}, [%r511], %r341;
	add.s32 	%r514, %r9, 4352;
	wmma.load.b.sync.aligned.col.m16n16k16.shared.s8 	{%r515, %r516}, [%r514], %r341;
	add.s32 	%r517, %r9, 5376;
	wmma.load.b.sync.aligned.col.m16n16k16.shared.s8 	{%r518, %r519}, [%r517], %r341;
	add.s32 	%r520, %r9, 6400;
	wmma.load.b.sync.aligned.col.m16n16k16.shared.s8 	{%r521, %r522}, [%r520], %r341;
	add.s32 	%r523, %r9, 7424;
	wmma.load.b.sync.aligned.col.m16n16k16.shared.s8 	{%r524, %r525}, [%r523], %r341;
	wmma.mma.sync.aligned.row.col.m16n16k16.s32.s8.s8.s32 {%r526, %r527, %r528, %r529, %r530, %r531, %r532, %r533}, {%r499, %r500}, {%r504, %r505}, {%r370, %r371, %r372, %r373, %r374, %r375, %r376, %r377};
	wmma.mma.sync.aligned.row.col.m16n16k16.s32.s8.s8.s32 {%r534, %r535, %r536, %r537, %r538, %r539, %r540, %r541}, {%r499, %r500}, {%r506, %r507}, {%r378, %r379, %r380, %r381, %r382, %r383, %r384, %r385};
	wmma.mma.sync.aligned.row.col.m16n16k16.s32.s8.s8.s32 {%r542, %r543, %r544, %r545, %r546, %r547, %r548, %r549}, {%r499, %r500}, {%r509, %r510}, {%r386, %r387, %r388, %r389, %r390, %r391, %r392, %r393};
	wmma.mma.sync.aligned.row.col.m16n16k16.s32.s8.s8.s32 {%r550, %r551, %r552, %r553, %r554, %r555, %r556, %r557}, {%r499, %r500}, {%r512, %r513}, {%r394, %r395, %r396, %r397, %r398, %r399, %r400, %r401};
	wmma.mma.sync.aligned.row.col.m16n16k16.s32.s8.s8.s32 {%r558, %r559, %r560, %r561, %r562, %r563, %r564, %r565}, {%r499, %r500}, {%r515, %r516}, {%r402, %r403, %r404, %r405, %r406, %r407, %r408, %r409};
	wmma.mma.sync.aligned.row.col.m16n16k16.s32.s8.s8.s32 {%r566, %r567, %r568, %r569, %r570, %r571, %r572, %r573}, {%r499, %r500}, {%r518, %r519}, {%r410, %r411, %r412, %r413, %r414, %r415, %r416, %r417};
	wmma.mma.sync.aligned.row.col.m16n16k16.s32.s8.s8.s32 {%r574, %r575, %r576, %r577, %r578, %r579, %r580, %r581}, {%r499, %r500}, {%r521, %r522}, {%r418, %r419, %r420, %r421, %r422, %r423, %r424, %r425};
	wmma.mma.sync.aligned.row.col.m16n16k16.s32.s8.s8.s32 {%r582, %r583, %r584, %r585, %r586, %r587, %r588, %r589}, {%r499, %r500}, {%r524, %r525}, {%r426, %r427, %r428, %r429, %r430, %r431, %r432, %r433};
	wmma.mma.sync.aligned.row.col.m16n16k16.s32.s8.s8.s32 {%r590, %r591, %r592, %r593, %r594, %r595, %r596, %r597}, {%r501, %r502}, {%r504, %r505}, {%r434, %r435, %r436, %r437, %r438, %r439, %r440, %r441};
	wmma.mma.sync.aligned.row.col.m16n16k16.s32.s8.s8.s32 {%r598, %r599, %r600, %r601, %r602, %r603, %r604, %r605}, {%r501, %r502}, {%r506, %r507}, {%r442, %r443, %r444, %r445, %r446, %r447, %r448, %r449};
	wmma.mma.sync.aligned.row.col.m16n16k16.s32.s8.s8.s32 {%r606, %r607, %r608, %r609, %r610, %r611, %r612, %r613}, {%r501, %r502}, {%r509, %r510}, {%r450, %r451, %r452, %r453, %r454, %r455, %r456, %r457};
	wmma.mma.sync.aligned.row.col.m16n16k16.s32.s8.s8.s32 {%r614, %r615, %r616, %r617, %r618, %r619, %r620, %r621}, {%r501, %r502}, {%r512, %r513}, {%r458, %r459, %r460, %r461, %r462, %r463, %r464, %r465};
	wmma.mma.sync.aligned.row.col.m16n16k16.s32.s8.s8.s32 {%r622, %r623, %r624, %r625, %r626, %r627, %r628, %r629}, {%r501, %r502}, {%r515, %r516}, {%r466, %r467, %r468, %r469, %r470, %r471, %r472, %r473};
	wmma.mma.sync.aligned.row.col.m16n16k16.s32.s8.s8.s32 {%r630, %r631, %r632, %r633, %r634, %r635, %r636, %r637}, {%r501, %r502}, {%r518, %r519}, {%r474, %r475, %r476, %r477, %r478, %r479, %r480, %r481};
	wmma.mma.sync.aligned.row.col.m16n16k16.s32.s8.s8.s32 {%r638, %r639, %r640, %r641, %r642, %r643, %r644, %r645}, {%r501, %r502}, {%r521, %r522}, {%r482, %r483, %r484, %r485, %r486, %r487, %r488, %r489};
	wmma.mma.sync.aligned.row.col.m16n16k16.s32.s8.s8.s32 {%r646, %r647, %r648, %r649, %r650, %r651, %r652, %r653}, {%r501, %r502}, {%r524, %r525}, {%r490, %r491, %r492, %r493, %r494, %r495, %r496, %r497};
	add.s32 	%r654, %r8, 512;
	wmma.load.a.sync.aligned.row.m16n16k16.shared.s8 	{%r655, %r656}, [%r654], %r341;
	add.s32 	%r657, %r8, 1536;
	wmma.load.a.sync.aligned.row.m16n16k16.shared.s8 	{%r658, %r659}, [%r657], %r341;
	add.s32 	%r660, %r9, 512;
	wmma.load.b.sync.aligned.col.m16n16k16.shared.s8 	{%r661, %r662}, [%r660], %r341;
	add.s32 	%r663, %r9, 1536;
	wmma.load.b.sync.aligned.col.m16n16k16.shared.s8 	{%r664, %r665}, [%r663], %r341;
	add.s32 	%r666, %r9, 2560;
	wmma.load.b.sync.aligned.col.m16n16k16.shared.s8 	{%r667, %r668}, [%r666], %r341;
	add.s32 	%r669, %r9, 3584;
	wmma.load.b.sync.aligned.col.m16n16k16.shared.s8 	{%r670, %r671}, [%r669], %r341;
	wmma.load.b.sync.aligned.col.m16n16k16.shared.s8 	{%r672, %r673}, [%r12], %r341;
	add.s32 	%r674, %r9, 5632;
	wmma.load.b.sync.aligned.col.m16n16k16.shared.s8 	{%r675, %r676}, [%r674], %r341;
	wmma.load.b.sync.aligned.col.m16n16k16.shared.s8 	{%r677, %r678}, [%r13], %r341;
	add.s32 	%r679, %r9, 7680;
	wmma.load.b.sync.aligned.col.m16n16k16.shared.s8 	{%r680, %r681}, [%r679], %r341;
	wmma.mma.sync.aligned.row.col.m16n16k16.s32.s8.s8.s32 {%r682, %r683, %r684, %r685, %r686, %r687, %r688, %r689}, {%r655, %r656}, {%r661, %r662}, {%r526, %r527, %r528, %r529, %r530, %r531, %r532, %r533};
	wmma.mma.sync.aligned.row.col.m16n16k16.s32.s8.s8.s32 {%r690, %r691, %r692, %r693, %r694, %r695, %r696, %r697}, {%r655, %r656}, {%r664, %r665}, {%r534, %r535, %r536, %r537, %r538, %r539, %r540, %r541};
	wmma.mma.sync.aligned.row.col.m16n16k16.s32.s8.s8.s32 {%r698, %r699, %r700, %r701, %r702, %r703, %r704, %r705}, {%r655, %r656}, {%r667, %r668}, {%r542, %r543, %r544, %r545, %r546, %r547, %r548, %r549};
	wmma.mma.sync.aligned.row.col.m16n16k16.s32.s8.s8.s32 {%r706, %r707, %r708, %r709, %r710, %r711, %r712, %r713}, {%r655, %r656}, {%r670, %r671}, {%r550, %r551, %r552, %r553, %r554, %r555, %r556, %r557};
	wmma.mma.sync.aligned.row.col.m16n16k16.s32.s8.s8.s32 {%r714, %r715, %r716, %r717, %r718, %r719, %r720, %r721}, {%r655, %r656}, {%r672, %r673}, {%r558, %r559, %r560, %r561, %r562, %r563, %r564, %r565};
	wmma.mma.sync.aligned.row.col.m16n16k16.s32.s8.s8.s32 {%r722, %r723, %r724, %r725, %r726, %r727, %r728, %r729}, {%r655, %r656}, {%r675, %r676}, {%r566, %r567, %r568, %r569, %r570, %r571, %r572, %r573};
	wmma.mma.sync.aligned.row.col.m16n16k16.s32.s8.s8.s32 {%r730, %r731, %r732, %r733, %r734, %r735, %r736, %r737}, {%r655, %r656}, {%r677, %r678}, {%r574, %r575, %r576, %r577, %r578, %r579, %r580, %r581};
	wmma.mma.sync.aligned.row.col.m16n16k16.s32.s8.s8.s32 {%r738, %r739, %r740, %r741, %r742, %r743, %r744, %r745}, {%r655, %r656}, {%r680, %r681}, {%r582, %r583, %r584, %r585, %r586, %r587, %r588, %r589};
	wmma.mma.sync.aligned.row.col.m16n16k16.s32.s8.s8.s32 {%r746, %r747, %r748, %r749, %r750, %r751, %r752, %r753}, {%r658, %r659}, {%r661, %r662}, {%r590, %r591, %r592, %r593, %r594, %r595, %r596, %r597};
	wmma.mma.sync.aligned.row.col.m16n16k16.s32.s8.s8.s32 {%r754, %r755, %r756, %r757, %r758, %r759, %r760, %r761}, {%r658, %r659}, {%r664, %r665}, {%r598, %r599, %r600, %r601, %r602, %r603, %r604, %r605};
	wmma.mma.sync.aligned.row.col.m16n16k16.s32.s8.s8.s32 {%r762, %r763, %r764, %r765, %r766, %r767, %r768, %r769}, {%r658, %r659}, {%r667, %r668}, {%r606, %r607, %r608, %r609, %r610, %r611, %r612, %r613};
	wmma.mma.sync.aligned.row.col.m16n16k16.s32.s8.s8.s32 {%r770, %r771, %r772, %r773, %r774, %r775, %r776, %r777}, {%r658, %r659}, {%r670, %r671}, {%r614, %r615, %r616, %r617, %r618, %r619, %r620, %r621};
	wmma.mma.sync.aligned.row.col.m16n16k16.s32.s8.s8.s32 {%r778, %r779, %r780, %r781, %r782, %r783, %r784, %r785}, {%r658, %r659}, {%r672, %r673}, {%r622, %r623, %r624, %r625, %r626, %r627, %r628, %r629};
	wmma.mma.sync.aligned.row.col.m16n16k16.s32.s8.s8.s32 {%r786, %r787, %r788, %r789, %r790, %r791, %r792, %r793}, {%r658, %r659}, {%r675, %r676}, {%r630, %r631, %r632, %r633, %r634, %r635, %r636, %r637};
	wmma.mma.sync.aligned.row.col.m16n16k16.s32.s8.s8.s32 {%r794, %r795, %r796, %r797, %r798, %r799, %r800, %r801}, {%r658, %r659}, {%r677, %r678}, {%r638, %r639, %r640, %r641, %r642, %r643, %r644, %r645};
	wmma.mma.sync.aligned.row.col.m16n16k16.s32.s8.s8.s32 {%r802, %r803, %r804, %r805, %r806, %r807, %r808, %r809}, {%r658, %r659}, {%r680, %r681}, {%r646, %r647, %r648, %r649, %r650, %r651, %r652, %r653};
	add.s32 	%r810, %r8, 768;
	wmma.load.a.sync.aligned.row.m16n16k16.shared.s8 	{%r811, %r812}, [%r810], %r341;
	add.s32 	%r813, %r8, 1792;
	wmma.load.a.sync.aligned.row.m16n16k16.shared.s8 	{%r814, %r815}, [%r813], %r341;
	add.s32 	%r816, %r9, 768;
	wmma.load.b.sync.aligned.col.m16n16k16.shared.s8 	{%r817, %r818}, [%r816], %r341;
	add.s32 	%r819, %r9, 1792;
	wmma.load.b.sync.aligned.col.m16n16k16.shared.s8 	{%r820, %r821}, [%r819], %r341;
	add.s32 	%r822, %r9, 2816;
	wmma.load.b.sync.aligned.col.m16n16k16.shared.s8 	{%r823, %r824}, [%r822], %r341;
	add.s32 	%r825, %r9, 3840;
	wmma.load.b.sync.aligned.col.m16n16k16.shared.s8 	{%r826, %r827}, [%r825], %r341;
	add.s32 	%r828, %r9, 4864;
	wmma.load.b.sync.aligned.col.m16n16k16.shared.s8 	{%r829, %r830}, [%r828], %r341;
	add.s32 	%r831, %r9, 5888;
	wmma.load.b.sync.aligned.col.m16n16k16.shared.s8 	{%r832, %r833}, [%r831], %r341;
	add.s32 	%r834, %r9, 6912;
	wmma.load.b.sync.aligned.col.m16n16k16.shared.s8 	{%r835, %r836}, [%r834], %r341;
	add.s32 	%r837, %r9, 7936;
	wmma.load.b.sync.aligned.col.m16n16k16.shared.s8 	{%r838, %r839}, [%r837], %r341;
	wmma.mma.sync.aligned.row.col.m16n16k16.s32.s8.s8.s32 {%r954, %r953, %r952, %r951, %r950, %r949, %r948, %r947}, {%r811, %r812}, {%r817, %r818}, {%r682, %r683, %r684, %r685, %r686, %r687, %r688, %r689};
	wmma.mma.sync.aligned.row.col.m16n16k16.s32.s8.s8.s32 {%r946, %r945, %r944, %r943, %r942, %r941, %r940, %r939}, {%r811, %r812}, {%r820, %r821}, {%r690, %r691, %r692, %r693, %r694, %r695, %r696, %r697};
	wmma.mma.sync.aligned.row.col.m16n16k16.s32.s8.s8.s32 {%r938, %r937, %r936, %r935, %r934, %r933, %r932, %r931}, {%r811, %r812}, {%r823, %r824}, {%r698, %r699, %r700, %r701, %r702, %r703, %r704, %r705};
	wmma.mma.sync.aligned.row.col.m16n16k16.s32.s8.s8.s32 {%r930, %r929, %r928, %r927, %r926, %r925, %r924, %r923}, {%r811, %r812}, {%r826, %r827}, {%r706, %r707, %r708, %r709, %r710, %r711, %r712, %r713};
	wmma.mma.sync.aligned.row.col.m16n16k16.s32.s8.s8.s32 {%r922, %r921, %r920, %r919, %r918, %r917, %r916, %r915}, {%r811, %r812}, {%r829, %r830}, {%r714, %r715, %r716, %r717, %r718, %r719, %r720, %r721};
	wmma.mma.sync.aligned.row.col.m16n16k16.s32.s8.s8.s32 {%r914, %r913, %r912, %r911, %r910, %r909, %r908, %r907}, {%r811, %r812}, {%r832, %r833}, {%r722, %r723, %r724, %r725, %r726, %r727, %r728, %r729};
	wmma.mma.sync.aligned.row.col.m16n16k16.s32.s8.s8.s32 {%r906, %r905, %r904, %r903, %r902, %r901, %r900, %r899}, {%r811, %r812}, {%r835, %r836}, {%r730, %r731, %r732, %r733, %r734, %r735, %r736, %r737};
	wmma.mma.sync.aligned.row.col.m16n16k16.s32.s8.s8.s32 {%r898, %r897, %r896, %r895, %r894, %r893, %r892, %r891}, {%r811, %r812}, {%r838, %r839}, {%r738, %r739, %r740, %r741, %r742, %r743, %r744, %r745};
	wmma.mma.sync.aligned.row.col.m16n16k16.s32.s8.s8.s32 {%r890, %r889, %r888, %r887, %r886, %r885, %r884, %r883}, {%r814, %r815}, {%r817, %r818}, {%r746, %r747, %r748, %r749, %r750, %r751, %r752, %r753};
	wmma.mma.sync.aligned.row.col.m16n16k16.s32.s8.s8.s32 {%r882, %r881, %r880, %r879, %r878, %r877, %r876, %r875}, {%r814, %r815}, {%r820, %r821}, {%r754, %r755, %r756, %r757, %r758, %r759, %r760, %r761};
	wmma.mma.sync.aligned.row.col.m16n16k16.s32.s8.s8.s32 {%r874, %r873, %r872, %r871, %r870, %r869, %r868, %r867}, {%r814, %r815}, {%r823, %r824}, {%r762, %r763, %r764, %r765, %r766, %r767, %r768, %r769};
	wmma.mma.sync.aligned.row.col.m16n16k16.s32.s8.s8.s32 {%r866, %r865, %r864, %r863, %r862, %r861, %r860, %r859}, {%r814, %r815}, {%r826, %r827}, {%r770, %r771, %r772, %r773, %r774, %r775, %r776, %r777};
	wmma.mma.sync.aligned.row.col.m16n16k16.s32.s8.s8.s32 {%r858, %r857, %r856, %r855, %r854, %r853, %r852, %r851}, {%r814, %r815}, {%r829, %r830}, {%r778, %r779, %r780, %r781, %r782, %r783, %r784, %r785};
	wmma.mma.sync.aligned.row.col.m16n16k16.s32.s8.s8.s32 {%r850, %r849, %r848, %r847, %r955, %r956, %r957, %r958}, {%r814, %r815}, {%r832, %r833}, {%r786, %r787, %r788, %r789, %r790, %r791, %r792, %r793};
	wmma.mma.sync.aligned.row.col.m16n16k16.s32.s8.s8.s32 {%r959, %r960, %r961, %r962, %r963, %r964, %r965, %r966}, {%r814, %r815}, {%r835, %r836}, {%r794, %r795, %r796, %r797, %r798, %r799, %r800, %r801};
	wmma.mma.sync.aligned.row.col.m16n16k16.s32.s8.s8.s32 {%r967, %r968, %r969, %r970, %r971, %r972, %r973, %r974}, {%r814, %r815}, {%r838, %r839}, {%r802, %r803, %r804, %r805, %r806, %r807, %r808, %r809};
	add.s32 	%r975, %r975, 1;
	add.s32 	%r846, %r846, 1024;
	add.s32 	%r845, %r845, 1024;
	setp.ne.s32 	%p1, %r975, 256;
	@%p1 bra 	$L__BB0_1;
	cvta.to.global.u64 	%rd10, %rd3;
	shl.b32 	%r840, %r4, 12;
	shl.b32 	%r841, %r1, 11;
	add.s32 	%r842, %r2, %r840;
	add.s32 	%r843, %r842, %r841;
	mul.wide.u32 	%rd11, %r843, 4;
	add.s64 	%rd12, %rd10, %rd11;
	mov.b32 	%r844, 16;
	wmma.store.d.sync.aligned.row.m16n16k16.global.s32 	[%rd12], {%r954, %r953, %r952, %r951, %r950, %r949, %r948, %r947}, %r844;
	add.s64 	%rd13, %rd12, 1024;
	wmma.store.d.sync.aligned.row.m16n16k16.global.s32 	[%rd13], {%r946, %r945, %r944, %r943, %r942, %r941, %r940, %r939}, %r844;
	add.s64 	%rd14, %rd12, 2048;
	wmma.store.d.sync.aligned.row.m16n16k16.global.s32 	[%rd14], {%r938, %r937, %r936, %r935, %r934, %r933, %r932, %r931}, %r844;
	add.s64 	%rd15, %rd12, 3072;
	wmma.store.d.sync.aligned.row.m16n16k16.global.s32 	[%rd15], {%r930, %r929, %r928, %r927, %r926, %r925, %r924, %r923}, %r844;
	add.s64 	%rd16, %rd12, 4096;
	wmma.store.d.sync.aligned.row.m16n16k16.global.s32 	[%rd16], {%r922, %r921, %r920, %r919, %r918, %r917, %r916, %r915}, %r844;
	add.s64 	%rd17, %rd12, 5120;
	wmma.store.d.sync.aligned.row.m16n16k16.global.s32 	[%rd17], {%r914, %r913, %r912, %r911, %r910, %r909, %r908, %r907}, %r844;
	add.s64 	%rd18, %rd12, 6144;
	wmma.store.d.sync.aligned.row.m16n16k16.global.s32 	[%rd18], {%r906, %r905, %r904, %r903, %r902, %r901, %r900, %r899}, %r844;
	add.s64 	%rd19, %rd12, 7168;
	wmma.store.d.sync.aligned.row.m16n16k16.global.s32 	[%rd19], {%r898, %r897, %r896, %r895, %r894, %r893, %r892, %r891}, %r844;
	add.s64 	%rd20, %rd12, 1048576;
	wmma.store.d.sync.aligned.row.m16n16k16.global.s32 	[%rd20], {%r890, %r889, %r888, %r887, %r886, %r885, %r884, %r883}, %r844;
	add.s64 	%rd21, %rd12, 1049600;
	wmma.store.d.sync.aligned.row.m16n16k16.global.s32 	[%rd21], {%r882, %r881, %r880, %r879, %r878, %r877, %r876, %r875}, %r844;
	add.s64 	%rd22, %rd12, 1050624;
	wmma.store.d.sync.aligned.row.m16n16k16.global.s32 	[%rd22], {%r874, %r873, %r872, %r871, %r870, %r869, %r868, %r867}, %r844;
	add.s64 	%rd23, %rd12, 1051648;
	wmma.store.d.sync.aligned.row.m16n16k16.global.s32 	[%rd23], {%r866, %r865, %r864, %r863, %r862, %r861, %r860, %r859}, %r844;
	add.s64 	%rd24, %rd12, 1052672;
	wmma.store.d.sync.aligned.row.m16n16k16.global.s32 	[%rd24], {%r858, %r857, %r856, %r855, %r854, %r853, %r852, %r851}, %r844;
	add.s64 	%rd25, %rd12, 1053696;
	wmma.store.d.sync.aligned.row.m16n16k16.global.s32 	[%rd25], {%r850, %r849, %r848, %r847, %r955, %r956, %r957, %r958}, %r844;
	add.s64 	%rd26, %rd12, 1054720;
	wmma.store.d.sync.aligned.row.m16n16k16.global.s32 	[%rd26], {%r959, %r960, %r961, %r962, %r963, %r964, %r965, %r966}, %r844;
	add.s64 	%rd27, %rd12, 1055744;
	wmma.store.d.sync.aligned.row.m16n16k16.global.s32 	[%rd27], {%r967, %r968, %r969, %r970, %r971, %r972, %r973, %r974}, %r844;
	ret;

}


// ===== COMPILED SASS (sm_100) =====

	.target	sm_100

	.elftype	@"ET_EXEC"


//--------------------- .note.nv.tkinfo           --------------------------
	.section	.note.nv.tkinfo,"",@"SHT_NOTE"
	.sectionflags	@"SHF_NOTE_NV_TKINFO"
	.tkinfo
        /*0018*/ 	.word	0x00000002
        /*0030*/ 	.string	""
        /*0030*/ 	.string	"ptxas"
        /*0030*/ 	.string	"Cuda compilation tools, release 13.0, V13.0.88"
        /*0030*/ 	.string	"Build cuda_13.0.r13.0/compiler.36424714_0"
        /*0030*/ 	.string	"-arch sm_100 -m 64 "



//--------------------- .note.nv.cuinfo           --------------------------
	.section	.note.nv.cuinfo,"",@"SHT_NOTE"
	.sectionflags	@"SHF_NOTE_NV_CUINFO"
        /*0018*/ 	.short	0x0002
        /*001a*/ 	.short	0x0064
        /*001c*/ 	.short	0x0082
	.zero		2


//--------------------- .nv.info                  --------------------------
	.section	.nv.info,"",@"SHT_CUDA_INFO"
	.align	4


	//----- nvinfo : EIATTR_REGCOUNT
	.align		4
        /*0000*/ 	.byte	0x04, 0x2f
        /*0002*/ 	.short	(.L_1 - .L_0)
	.align		4
.L_0:
        /*0004*/ 	.word	index@(default_function_kernel0)
        /*0008*/ 	.word	0x000000b4


	//----- nvinfo : EIATTR_FRAME_SIZE
	.align		4
.L_1:
        /*000c*/ 	.byte	0x04, 0x11
        /*000e*/ 	.short	(.L_3 - .L_2)
	.align		4
.L_2:
        /*0010*/ 	.word	index@(default_function_kernel0)
        /*0014*/ 	.word	0x00000000


	//----- nvinfo : EIATTR_MIN_STACK_SIZE
	.align		4
.L_3:
        /*0018*/ 	.byte	0x04, 0x12
        /*001a*/ 	.short	(.L_5 - .L_4)
	.align		4
.L_4:
        /*001c*/ 	.word	index@(default_function_kernel0)
        /*0020*/ 	.word	0x00000000
.L_5:


//--------------------- .nv.compat                --------------------------
	.section	.nv.compat,"",@"SHT_CUDA_COMPAT_INFO"
	.align	4
        /*0000*/ 	.byte	0x02, 0x09, 0x00, 0x00, 0x02, 0x02, 0x01, 0x00, 0x02, 0x05, 0x05, 0x00, 0x03, 0x07, 0x01, 0x01
        /*0010*/ 	.byte	0x02, 0x03, 0x00, 0x00, 0x02, 0x06, 0x01, 0x00, 0x04, 0x0b, 0x08, 0x00, 0x01, 0x00, 0x00, 0x00
        /*0020*/ 	.byte	0x00, 0x00, 0x00, 0x00


//--------------------- .nv.info.default_function_kernel0 --------------------------
	.section	.nv.info.default_function_kernel0,"",@"SHT_CUDA_INFO"
	.sectionflags	@""
	.align	4


	//----- nvinfo : EIATTR_CUDA_API_VERSION
	.align		4
        /*0000*/ 	.byte	0x04, 0x37
        /*0002*/ 	.short	(.L_7 - .L_6)
.L_6:
        /*0004*/ 	.word	0x00000082


	//----- nvinfo : EIATTR_KPARAM_INFO
	.align		4
.L_7:
        /*0008*/ 	.byte	0x04, 0x17
        /*000a*/ 	.short	(.L_9 - .L_8)
.L_8:
        /*000c*/ 	.word	0x00000000
        /*0010*/ 	.short	0x0002
        /*0012*/ 	.short	0x0010
        /*0014*/ 	.byte	0x00, 0xf5, 0x21, 0x00


	//----- nvinfo : EIATTR_KPARAM_INFO
	.align		4
.L_9:
        /*0018*/ 	.byte	0x04, 0x17
        /*001a*/ 	.short	(.L_11 - .L_10)
.L_10:
        /*001c*/ 	.word	0x00000000
        /*0020*/ 	.short	0x0001
        /*0022*/ 	.short	0x0008
        /*0024*/ 	.byte	0x00, 0xf5, 0x21, 0x00


	//----- nvinfo : EIATTR_KPARAM_INFO
	.align		4
.L_11:
        /*0028*/ 	.byte	0x04, 0x17
        /*002a*/ 	.short	(.L_13 - .L_12)
.L_12:
        /*002c*/ 	.word	0x00000000
        /*0030*/ 	.short	0x0000
        /*0032*/ 	.short	0x0000
        /*0034*/ 	.byte	0x00, 0xf5, 0x21, 0x00


	//----- nvinfo : EIATTR_SPARSE_MMA_MASK
	.align		4
.L_13:
        /*0038*/ 	.byte	0x03, 0x50
        /*003a*/ 	.short	0x0000


	//----- nvinfo : EIATTR_WMMA_USED
	.align		4
        /*003c*/ 	.byte	0x01, 0x2b
	.zero		2


	//----- nvinfo : EIATTR_MAXREG_COUNT
	.align		4
        /*0040*/ 	.byte	0x03, 0x1b
        /*0042*/ 	.short	0x00ff


	//----- nvinfo : EIATTR_NUM_BARRIERS
	.align		4
        /*0044*/ 	.byte	0x02, 0x4c
        /*0046*/ 	.byte	0x01
	.zero		1


	//----- nvinfo : EIATTR_MERCURY_ISA_VERSION
	.align		4
        /*0048*/ 	.byte	0x03, 0x5f
        /*004a*/ 	.short	0x0101


	//----- nvinfo : EIATTR_VRC_CTA_INIT_COUNT
	.align		4
        /*004c*/ 	.byte	0x02, 0x4a
	.zero		1
	.zero		1


	//----- nvinfo : EIATTR_EXIT_INSTR_OFFSETS
	.align		4
        /*0050*/ 	.byte	0x04, 0x1c
        /*0052*/ 	.short	(.L_15 - .L_14)


	//   ....[0]....
.L_14:
        /*0054*/ 	.word	0x00001c40


	//----- nvinfo : EIATTR_MAX_THREADS
	.align		4
.L_15:
        /*0058*/ 	.byte	0x04, 0x05
        /*005a*/ 	.short	(.L_17 - .L_16)
.L_16:
        /*005c*/ 	.word	0x00000080
        /*0060*/ 	.word	0x00000001
        /*0064*/ 	.word	0x00000001


	//----- nvinfo : EIATTR_CBANK_PARAM_SIZE
	.align		4
.L_17:
        /*0068*/ 	.byte	0x03, 0x19
        /*006a*/ 	.short	0x0018


	//----- nvinfo : EIATTR_PARAM_CBANK
	.align		4
        /*006c*/ 	.byte	0x04, 0x0a
        /*006e*/ 	.short	(.L_19 - .L_18)
	.align		4
.L_18:
        /*0070*/ 	.word	index@(.nv.constant0.default_function_kernel0)
        /*0074*/ 	.short	0x0380
        /*0076*/ 	.short	0x0018


	//----- nvinfo : EIATTR_SW_WAR
	.align		4
.L_19:
        /*0078*/ 	.byte	0x04, 0x36
        /*007a*/ 	.short	(.L_21 - .L_20)
.L_20:
        /*007c*/ 	.word	0x00000008
.L_21:


//--------------------- .nv.callgraph             --------------------------
	.section	.nv.callgraph,"",@"SHT_CUDA_CALLGRAPH"
	.align	4
	.sectionentsize	8
	.align		4
        /*0000*/ 	.word	0x00000000
	.align		4
        /*0004*/ 	.word	0xffffffff
	.align		4
        /*0008*/ 	.word	0x00000000
	.align		4
        /*000c*/ 	.word	0xfffffffe
	.align		4
        /*0010*/ 	.word	0x00000000
	.align		4
        /*0014*/ 	.word	0xfffffffd
	.align		4
        /*0018*/ 	.word	0x00000000
	.align		4
        /*001c*/ 	.word	0xfffffffc


//--------------------- .text.default_function_kernel0 --------------------------
	.section	.text.default_function_kernel0,"ax",@progbits
	.align	128
        .global         default_function_kernel0
        .type           default_function_kernel0,@function
        .size           default_function_kernel0,(.L_x_2 - default_function_kernel0)
        .other          default_function_kernel0,@"STO_CUDA_ENTRY STV_DEFAULT"
default_function_kernel0:
.text.default_function_kernel0:
[----:B------:R-:W-:Y:S01]  /*0000*/  LDC R1, c[0x0][0x37c] ;  /* 0x0000df00ff017b82 */ /* 0x000fe20000000800 */
[----:B------:R-:W0:Y:S07]  /*0010*/  S2R R3, SR_TID.Y ;  /* 0x0000000000037919 */ /* 0x000e2e0000002200 */
[----:B------:R-:W1:Y:S01]  /*0020*/  S2UR UR5, SR_CgaCtaId ;  /* 0x00000000000579c3 */ /* 0x000e620000008800 */
[----:B------:R-:W-:Y:S01]  /*0030*/  UMOV UR4, 0x400 ;  /* 0x0000040000047882 */ /* 0x000fe20000000000 */
[----:B------:R-:W-:Y:S01]  /*0040*/  CS2R R94, SRZ ;  /* 0x00000000005e7805 */ /* 0x000fe2000001ff00 */
[----:B------:R-:W0:Y:S01]  /*0050*/  S2R R0, SR_CTAID.Y ;  /* 0x0000000000007919 */ /* 0x000e220000002600 */
[----:B------:R-:W-:-:S02]  /*0060*/  CS2R R92, SRZ ;  /* 0x00000000005c7805 */ /* 0x000fc4000001ff00 */
[----:B------:R-:W-:Y:S02]  /*0070*/  CS2R R90, SRZ ;  /* 0x00000000005a7805 */ /* 0x000fe4000001ff00 */
[----:B------:R-:W-:Y:S01]  /*0080*/  CS2R R88, SRZ ;  /* 0x0000000000587805 */ /* 0x000fe2000001ff00 */
[----:B------:R-:W2:Y:S01]  /*0090*/  S2R R2, SR_CTAID.X ;  /* 0x0000000000027919 */ /* 0x000ea20000002500 */
[----:B------:R-:W-:Y:S02]  /*00a0*/  CS2R R86, SRZ ;  /* 0x0000000000567805 */ /* 0x000fe4000001ff00 */
[----:B------:R-:W-:Y:S02]  /*00b0*/  CS2R R84, SRZ ;  /* 0x0000000000547805 */ /* 0x000fe4000001ff00 */
[----:B------:R-:W-:Y:S01]  /*00c0*/  CS2R R82, SRZ ;  /* 0x0000000000527805 */ /* 0x000fe2000001ff00 */
[----:B------:R-:W3:Y:S01]  /*00d0*/  S2R R148, SR_TID.Z ;  /* 0x0000000000947919 */ /* 0x000ee20000002300 */
[----:B------:R-:W-:-:S02]  /*00e0*/  CS2R R80, SRZ ;  /* 0x0000000000507805 */ /* 0x000fc4000001ff00 */
[----:B------:R-:W-:Y:S02]  /*00f0*/  CS2R R78, SRZ ;  /* 0x00000000004e7805 */ /* 0x000fe4000001ff00 */
[----:B------:R-:W-:Y:S01]  /*0100*/  CS2R R76, SRZ ;  /* 0x00000000004c7805 */ /* 0x000fe2000001ff00 */
[----:B------:R-:W4:Y:S01]  /*0110*/  S2R R150, SR_TID.X ;  /* 0x0000000000967919 */ /* 0x000f220000002100 */
[----:B------:R-:W-:Y:S02]  /*0120*/  CS2R R74, SRZ ;  /* 0x00000000004a7805 */ /* 0x000fe4000001ff00 */
[----:B------:R-:W-:Y:S02]  /*0130*/  CS2R R72, SRZ ;  /* 0x0000000000487805 */ /* 0x000fe4000001ff00 */
[----:B------:R-:W-:Y:S02]  /*0140*/  CS2R R70, SRZ ;  /* 0x0000000000467805 */ /* 0x000fe4000001ff00 */
[----:B------:R-:W-:-:S02]  /*0150*/  CS2R R68, SRZ ;  /* 0x0000000000447805 */ /* 0x000fc4000001ff00 */
[----:B------:R-:W-:Y:S02]  /*0160*/  CS2R R66, SRZ ;  /* 0x0000000000427805 */ /* 0x000fe4000001ff00 */
[----:B------:R-:W-:Y:S02]  /*0170*/  CS2R R64, SRZ ;  /* 0x0000000000407805 */ /* 0x000fe4000001ff00 */
[----:B------:R-:W-:Y:S02]  /*0180*/  CS2R R10, SRZ ;  /* 0x00000000000a7805 */ /* 0x000fe4000001ff00 */
[----:B------:R-:W-:Y:S01]  /*0190*/  CS2R R8, SRZ ;  /* 0x0000000000087805 */ /* 0x000fe2000001ff00 */
[----:B-1----:R-:W-:Y:S01]  /*01a0*/  ULEA UR6, UR5, UR4, 0x18 ;  /* 0x0000000405067291 */ /* 0x002fe2000f8ec0ff */
[----:B------:R-:W-:Y:S01]  /*01b0*/  CS2R R98, SRZ ;  /* 0x0000000000627805 */ /* 0x000fe2000001ff00 */
[----:B------:R-:W-:Y:S01]  /*01c0*/  UIADD3 UR4, UPT, UPT, UR4, 0x1000, URZ ;  /* 0x0000100004047890 */ /* 0x000fe2000fffe0ff */
[----:B------:R-:W-:-:S02]  /*01d0*/  CS2R R96, SRZ ;  /* 0x0000000000607805 */ /* 0x000fc4000001ff00 */
[----:B------:R-:W-:Y:S02]  /*01e0*/  CS2R R114, SRZ ;  /* 0x0000000000727805 */ /* 0x000fe4000001ff00 */
[----:B------:R-:W-:Y:S01]  /*01f0*/  CS2R R112, SRZ ;  /* 0x0000000000707805 */ /* 0x000fe2000001ff00 */
[----:B------:R-:W-:Y:S01]  /*0200*/  ULEA UR5, UR5, UR4, 0x18 ;  /* 0x0000000405057291 */ /* 0x000fe2000f8ec0ff */
[----:B------:R-:W-:Y:S02]  /*0210*/  CS2R R62, SRZ ;  /* 0x00000000003e7805 */ /* 0x000fe4000001ff00 */
[----:B------:R-:W-:Y:S02]  /*0220*/  CS2R R60, SRZ ;  /* 0x00000000003c7805 */ /* 0x000fe4000001ff00 */
[----:B------:R-:W-:Y:S02]  /*0230*/  CS2R R58, SRZ ;  /* 0x00000000003a7805 */ /* 0x000fe4000001ff00 */
[----:B------:R-:W-:Y:S01]  /*0240*/  CS2R R56, SRZ ;  /* 0x0000000000387805 */ /* 0x000fe2000001ff00 */
[----:B0-----:R-:W-:Y:S01]  /*0250*/  IMAD R5, R0, 0x2, R3 ;  /* 0x0000000200057824 */ /* 0x001fe200078e0203 */
[----:B------:R-:W-:-:S02]  /*0260*/  CS2R R54, SRZ ;  /* 0x0000000000367805 */ /* 0x000fc4000001ff00 */
[----:B------:R-:W-:Y:S02]  /*0270*/  CS2R R52, SRZ ;  /* 0x0000000000347805 */ /* 0x000fe4000001ff00 */
[----:B------:R-:W-:Y:S01]  /*0280*/  CS2R R50, SRZ ;  /* 0x0000000000327805 */ /* 0x000fe2000001ff00 */
[----:B--2---:R-:W-:Y:S01]  /*0290*/  IMAD R2, R2, 0x2, R3 ;  /* 0x0000000202027824 */ /* 0x004fe200078e0203 */
[----:B------:R-:W-:Y:S02]  /*02a0*/  CS2R R48, SRZ ;  /* 0x0000000000307805 */ /* 0x000fe4000001ff00 */
[----:B------:R-:W-:Y:S02]  /*02b0*/  CS2R R46, SRZ ;  /* 0x00000000002e7805 */ /* 0x000fe4000001ff00 */
[----:B------:R-:W-:Y:S01]  /*02c0*/  CS2R R44, SRZ ;  /* 0x00000000002c7805 */ /* 0x000fe2000001ff00 */
[C-C-:B---3--:R-:W-:Y:S01]  /*02d0*/  IMAD R7, R3.reuse, 0x2, R148.reuse ;  /* 0x0000000203077824 */ /* 0x148fe200078e0294 */
[----:B------:R-:W-:Y:S01]  /*02e0*/  LEA R171, R148, UR5, 0xd ;  /* 0x0000000594ab7c11 */ /* 0x000fe2000f8e68ff */
[----:B------:R-:W-:Y:S01]  /*02f0*/  IMAD.SHL.U32 R3, R3, 0x800, RZ ;  /* 0x0000080003037824 */ /* 0x000fe200078e00ff */
[----:B------:R-:W-:Y:S01]  /*0300*/  CS2R R42, SRZ ;  /* 0x00000000002a7805 */ /* 0x000fe2000001ff00 */
[----:B------:R-:W-:Y:S01]  /*0310*/  IMAD R5, R5, 0x2, R148 ;  /* 0x0000000205057824 */ /* 0x000fe200078e0294 */
[----:B------:R-:W-:Y:S01]  /*0320*/  CS2R R40, SRZ ;  /* 0x0000000000287805 */ /* 0x000fe2000001ff00 */
[----:B------:R-:W-:Y:S01]  /*0330*/  IMAD.SHL.U32 R175, R2, 0x80000, RZ ;  /* 0x0008000002af7824 */ /* 0x000fe200078e00ff */
[----:B------:R-:W-:Y:S01]  /*0340*/  LEA R173, R148, R3, 0xa ;  /* 0x0000000394ad7211 */ /* 0x000fe200078e50ff */
[----:B----4-:R-:W-:Y:S01]  /*0350*/  IMAD.SHL.U32 R150, R150, 0x10, RZ ;  /* 0x0000001096967824 */ /* 0x010fe200078e00ff */
[----:B------:R-:W-:Y:S01]  /*0360*/  CS2R R38, SRZ ;  /* 0x0000000000267805 */ /* 0x000fe2000001ff00 */
[----:B------:R-:W-:Y:S01]  /*0370*/  IMAD.SHL.U32 R7, R7, 0x1000, RZ ;  /* 0x0000100007077824 */ /* 0x000fe200078e00ff */
[----:B------:R-:W-:Y:S01]  /*0380*/  CS2R R36, SRZ ;  /* 0x0000000000247805 */ /* 0x000fe2000001ff00 */
[----:B------:R-:W-:Y:S01]  /*0390*/  IMAD.SHL.U32 R149, R5, 0x100000, RZ ;  /* 0x0010000005957824 */ /* 0x000fe200078e00ff */
[----:B------:R-:W-:Y:S01]  /*03a0*/  IADD3 R173, PT, PT, R173, UR6, R150 ;  /* 0x00000006adad7c10 */ /* 0x000fe2000fffe096 */
[----:B------:R-:W-:Y:S01]  /*03b0*/  IMAD R5, R148, 0x40000, R175 ;  /* 0x0004000094057824 */ /* 0x000fe200078e02af */
[-C--:B------:R-:W-:Y:S01]  /*03c0*/  LOP3.LUT R174, R7, R150.reuse, RZ, 0xfc, !PT ;  /* 0x0000009607ae7212 */ /* 0x080fe200078efcff */
[----:B------:R-:W-:Y:S01]  /*03d0*/  VIADD R172, R3, UR6 ;  /* 0x0000000603ac7c36 */ /* 0x000fe20008000000 */
[----:B------:R-:W-:-:S02]  /*03e0*/  LOP3.LUT R149, R149, R150, RZ, 0xfc, !PT ;  /* 0x0000009695957212 */ /* 0x000fc400078efcff */
[----:B------:R-:W-:Y:S02]  /*03f0*/  CS2R R34, SRZ ;  /* 0x0000000000227805 */ /* 0x000fe4000001ff00 */
[----:B------:R-:W-:Y:S02]  /*0400*/  LOP3.LUT R150, R5, R150, RZ, 0xfc, !PT ;  /* 0x0000009605967212 */ /* 0x000fe400078efcff */
[----:B------:R-:W-:Y:S02]  /*0410*/  CS2R R32, SRZ ;  /* 0x0000000000207805 */ /* 0x000fe4000001ff00 */
[----:B------:R-:W-:Y:S02]  /*0420*/  CS2R R30, SRZ ;  /* 0x00000000001e7805 */ /* 0x000fe4000001ff00 */
[----:B------:R-:W-:Y:S02]  /*0430*/  CS2R R28, SRZ ;  /* 0x00000000001c7805 */ /* 0x000fe4000001ff00 */
[----:B------:R-:W-:-:S02]  /*0440*/  CS2R R26, SRZ ;  /* 0x00000000001a7805 */ /* 0x000fc4000001ff00 */
[----:B------:R-:W-:Y:S02]  /*0450*/  CS2R R24, SRZ ;  /* 0x0000000000187805 */ /* 0x000fe4000001ff00 */
[----:B------:R-:W-:Y:S02]  /*0460*/  CS2R R22, SRZ ;  /* 0x0000000000167805 */ /* 0x000fe4000001ff00 */
        /* <DEDUP_REMOVED lines=20> */
[----:B------:R-:W-:Y:S01]  /*05b0*/  CS2R R130, SRZ ;  /* 0x0000000000827805 */ /* 0x000fe2000001ff00 */
[----:B------:R-:W-:Y:S01]  /*05c0*/  VIADD R170, R172, 0x500 ;  /* 0x00000500acaa7836 */ /* 0x000fe20000000000 */
[----:B------:R-:W0:Y:S01]  /*05d0*/  LDCU.64 UR8, c[0x0][0x358] ;  /* 0x00006b00ff0877ac */ /* 0x000e220008000a00 */
[----:B------:R-:W-:-:S02]  /*05e0*/  VIADD R169, R171, 0x500 ;  /* 0x00000500aba97836 */ /* 0x000fc40000000000 */
[C---:B------:R-:W-:Y:S01]  /*05f0*/  VIADD R168, R171.reuse, 0x1200 ;  /* 0x00001200aba87836 */ /* 0x040fe20000000000 */
[----:B------:R-:W1:Y:S01]  /*0600*/  LDCU.128 UR12, c[0x0][0x380] ;  /* 0x00007000ff0c77ac */ /* 0x000e620008000c00 */
[----:B------:R-:W-:Y:S01]  /*0610*/  VIADD R151, R171, 0x1a00 ;  /* 0x00001a00ab977836 */ /* 0x000fe20000000000 */
[----:B------:R-:W-:-:S06]  /*0620*/  UMOV UR4, URZ ;  /* 0x000000ff00047c82 */ /* 0x000fcc0008000000 */
.L_x_0:
[----:B------:R-:W-:Y:S01]  /*0630*/  BAR.SYNC.DEFER_BLOCKING 0x0 ;  /* 0x0000000000007b1d */ /* 0x000fe20000010000 */
[----:B-1----:R-:W-:-:S04]  /*0640*/  IADD3 R152, P0, PT, R150, UR12, RZ ;  /* 0x0000000c96987c10 */ /* 0x002fc8000ff1e0ff */
[----:B------:R-:W-:-:S05]  /*0650*/  IADD3.X R153, PT, PT, RZ, UR13, RZ, P0, !PT ;  /* 0x0000000dff997c10 */ /* 0x000fca00087fe4ff */
[----:B0-----:R-:W2:Y:S04]  /*0660*/  LDG.E.128.CONSTANT R156, desc[UR8][R152.64] ;  /* 0x00000008989c7981 */ /* 0x001ea8000c1e9d00 */
[----:B------:R-:W3:Y:S01]  /*0670*/  LDG.E.128.CONSTANT R160, desc[UR8][R152.64+0x200] ;  /* 0x0002000898a07981 */ /* 0x000ee2000c1e9d00 */
[----:B------:R-:W-:-:S05]  /*0680*/  IADD3 R2, P0, PT, R149, UR14, RZ ;  /* 0x0000000e95027c10 */ /* 0x000fca000ff1e0ff */
[----:B------:R-:W-:-:S05]  /*0690*/  IMAD.X R3, RZ, RZ, UR15, P0 ;  /* 0x0000000fff037e24 */ /* 0x000fca00080e06ff */
[----:B------:R-:W4:Y:S04]  /*06a0*/  LDG.E.128.CONSTANT R132, desc[UR8][R2.64] ;  /* 0x0000000802847981 */ /* 0x000f28000c1e9d00 */
[----:B------:R-:W5:Y:S04]  /*06b0*/  LDG.E.128.CONSTANT R136, desc[UR8][R2.64+0x200] ;  /* 0x0002000802887981 */ /* 0x000f68000c1e9d00 */
[----:B------:R-:W5:Y:S04]  /*06c0*/  LDG.E.128.CONSTANT R140, desc[UR8][R2.64+0x40000] ;  /* 0x04000008028c7981 */ /* 0x000f68000c1e9d00 */
[----:B------:R-:W5:Y:S04]  /*06d0*/  LDG.E.128.CONSTANT R144, desc[UR8][R2.64+0x40200] ;  /* 0x0402000802907981 */ /* 0x000f68000c1e9d00 */
[----:B------:R-:W5:Y:S04]  /*06e0*/  LDG.E.128.CONSTANT R152, desc[UR8][R2.64+0x80000] ;  /* 0x0800000802987981 */ /* 0x000f68000c1e9d00 */
[----:B------:R-:W5:Y:S04]  /*06f0*/  LDG.E.128.CONSTANT R164, desc[UR8][R2.64+0xc0200] ;  /* 0x0c02000802a47981 */ /* 0x000f68000c1e9d00 */
[----:B--2---:R0:W-:Y:S04]  /*0700*/  STS.128 [R173], R156 ;  /* 0x0000009cad007388 */ /* 0x0041e80000000c00 */
[----:B---3--:R1:W-:Y:S04]  /*0710*/  STS.128 [R173+0x200], R160 ;  /* 0x000200a0ad007388 */ /* 0x0083e80000000c00 */
[----:B0-----:R-:W2:Y:S04]  /*0720*/  LDG.E.128.CONSTANT R156, desc[UR8][R2.64+0x80200] ;  /* 0x08020008029c7981 */ /* 0x001ea8000c1e9d00 */
[----:B-1----:R0:W3:Y:S01]  /*0730*/  LDG.E.128.CONSTANT R160, desc[UR8][R2.64+0xc0000] ;  /* 0x0c00000802a07981 */ /* 0x0020e2000c1e9d00 */
[----:B------:R-:W1:Y:S03]  /*0740*/  S2R R176, SR_LANEID ;  /* 0x0000000000b07919 */ /* 0x000e660000000000 */
[----:B----4-:R1:W-:Y:S04]  /*0750*/  STS.128 [R174+UR5], R132 ;  /* 0x00000084ae007988 */ /* 0x0103e80008000c05 */
[----:B-----5:R4:W-:Y:S04]  /*0760*/  STS.128 [R174+UR5+0x200], R136 ;  /* 0x00020088ae007988 */ /* 0x0209e80008000c05 */
[----:B------:R5:W-:Y:S04]  /*0770*/  STS.128 [R174+UR5+0x400], R140 ;  /* 0x0004008cae007988 */ /* 0x000be80008000c05 */
[----:B------:R5:W-:Y:S04]  /*0780*/  STS.128 [R174+UR5+0x600], R144 ;  /* 0x00060090ae007988 */ /* 0x000be80008000c05 */
[----:B------:R-:W-:Y:S04]  /*0790*/  STS.128 [R174+UR5+0x800], R152 ;  /* 0x00080098ae007988 */ /* 0x000fe80008000c05 */
[----:B------:R-:W-:Y:S01]  /*07a0*/  STS.128 [R174+UR5+0xe00], R164 ;  /* 0x000e00a4ae007988 */ /* 0x000fe20008000c05 */
[----:B-1----:R-:W-:-:S04]  /*07b0*/  LOP3.LUT R132, R176, 0xf, RZ, 0xc0, !PT ;  /* 0x0000000fb0847812 */ /* 0x002fc800078ec0ff */
[----:B------:R-:W-:Y:S02]  /*07c0*/  SHF.R.U32.HI R177, RZ, 0x3, R132 ;  /* 0x00000003ffb17819 */ /* 0x000fe40000011684 */
[----:B------:R-:W-:-:S05]  /*07d0*/  LOP3.LUT R132, R132, 0x7, RZ, 0xc0, !PT ;  /* 0x0000000784847812 */ /* 0x000fca00078ec0ff */
[----:B------:R-:W-:Y:S02]  /*07e0*/  IMAD R177, R177, 0x8, R132 ;  /* 0x00000008b1b17824 */ /* 0x000fe400078e0284 */
[----:B------:R-:W-:Y:S02]  /*07f0*/  VIADD R132, R172, 0x400 ;  /* 0x00000400ac847836 */ /* 0x000fe40000000000 */
[C---:B------:R-:W-:Y:S02]  /*0800*/  IMAD R134, R177.reuse, 0x10, R172 ;  /* 0x00000010b1867824 */ /* 0x040fe400078e02ac */
[C---:B----4-:R-:W-:Y:S02]  /*0810*/  IMAD R136, R177.reuse, 0x10, R171 ;  /* 0x00000010b1887824 */ /* 0x050fe400078e02ab */
[----:B------:R-:W-:Y:S02]  /*0820*/  IMAD R132, R177, 0x10, R132 ;  /* 0x00000010b1847824 */ /* 0x000fe400078e0284 */
[----:B0-----:R-:W-:-:S05]  /*0830*/  VIADD R2, R171, 0x400 ;  /* 0x00000400ab027836 */ /* 0x001fca0000000000 */
[----:B------:R-:W-:Y:S01]  /*0840*/  LEA R2, R177, R2, 0x4 ;  /* 0x00000002b1027211 */ /* 0x000fe200078e20ff */
[C---:B------:R-:W-:Y:S02]  /*0850*/  VIADD R138, R171.reuse, 0x800 ;  /* 0x00000800ab8a7836 */ /* 0x040fe40000000000 */
[C---:B-----5:R-:W-:Y:S02]  /*0860*/  VIADD R140, R171.reuse, 0xc00 ;  /* 0x00000c00ab8c7836 */ /* 0x060fe40000000000 */
[----:B------:R-:W-:Y:S02]  /*0870*/  VIADD R142, R171, 0x1c00 ;  /* 0x00001c00ab8e7836 */ /* 0x000fe40000000000 */
[C---:B------:R-:W-:Y:S02]  /*0880*/  IMAD R146, R177.reuse, 0x10, R138 ;  /* 0x00000010b1927824 */ /* 0x040fe400078e028a */
[----:B------:R-:W-:Y:S01]  /*0890*/  IMAD R138, R177, 0x10, R140 ;  /* 0x00000010b18a7824 */ /* 0x000fe200078e028c */
[----:B--2---:R-:W-:Y:S04]  /*08a0*/  STS.128 [R174+UR5+0xa00], R156 ;  /* 0x000a009cae007988 */ /* 0x004fe80008000c05 */
[----:B---3--:R-:W-:Y:S01]  /*08b0*/  STS.128 [R174+UR5+0xc00], R160 ;  /* 0x000c00a0ae007988 */ /* 0x008fe20008000c05 */
[----:B------:R-:W-:Y:S06]  /*08c0*/  BAR.SYNC.DEFER_BLOCKING 0x0 ;  /* 0x0000000000007b1d */ /* 0x000fec0000010000 */
[----:B------:R-:W-:Y:S04]  /*08d0*/  LDSM.16.M88.2 R134, [R134] ;  /* 0x000000008686783b */ /* 0x000fe80000000100 */
[----:B------:R-:W0:Y:S04]  /*08e0*/  LDSM.16.M88.2 R136, [R136] ;  /* 0x000000008888783b */ /* 0x000e280000000100 */
[----:B------:R-:W1:Y:S04]  /*08f0*/  LDSM.16.M88.2 R132, [R132] ;  /* 0x000000008484783b */ /* 0x000e680000000100 */
[----:B------:R-:W2:Y:S04]  /*0900*/  LDSM.16.M88.2 R2, [R2] ;  /* 0x000000000202783b */ /* 0x000ea80000000100 */
[----:B------:R-:W3:Y:S04]  /*0910*/  LDSM.16.M88.2 R146, [R146] ;  /* 0x000000009292783b */ /* 0x000ee80000000100 */
[----:B------:R-:W4:Y:S01]  /*0920*/  LDSM.16.M88.2 R138, [R138] ;  /* 0x000000008a8a783b */ /* 0x000f220000000100 */
[-C--:B0-----:R-:W-:Y:S08]  /*0930*/  IMMA.16816.S8.S8 R120, R134.ROW, R136.reuse.COL, R120 ;  /* 0x0000008886787237 */ /* 0x081ff00000405478 */
[----:B-1----:R-:W-:Y:S01]  /*0940*/  IMMA.16816.S8.S8 R112, R132.ROW, R136.COL, R112 ;  /* 0x0000008884707237 */ /* 0x002fe20000405470 */
[----:B------:R-:W-:-:S04]  /*0950*/  VIADD R136, R171, 0x1000 ;  /* 0x00001000ab887836 */ /* 0x000fc80000000000 */
[----:B------:R-:W-:Y:S01]  /*0960*/  IMAD R144, R177, 0x10, R136 ;  /* 0x00000010b1907824 */ /* 0x000fe200078e0288 */
[----:B------:R-:W-:Y:S02]  /*0970*/  IADD3 R136, PT, PT, R171, 0x1800, RZ ;  /* 0x00001800ab887810 */ /* 0x000fe40007ffe0ff */
[-C--:B--2---:R-:W-:Y:S03]  /*0980*/  IMMA.16816.S8.S8 R4, R134.ROW, R2.reuse.COL, R4 ;  /* 0x0000000286047237 */ /* 0x084fe60000405404 */
[----:B------:R-:W-:Y:S01]  /*0990*/  IMAD R140, R177, 0x10, R136 ;  /* 0x00000010b18c7824 */ /* 0x000fe200078e0288 */
[----:B------:R-:W0:Y:S04]  /*09a0*/  LDSM.16.M88.2 R144, [R144] ;  /* 0x000000009090783b */ /* 0x000e280000000100 */
[----:B------:R-:W-:Y:S01]  /*09b0*/  IMMA.16816.S8.S8 R8, R132.ROW, R2.COL, R8 ;  /* 0x0000000284087237 */ /* 0x000fe20000405408 */
[----:B------:R-:W-:Y:S01]  /*09c0*/  VIADD R2, R171, 0x1400 ;  /* 0x00001400ab027836 */ /* 0x000fe20000000000 */
[----:B------:R-:W-:Y:S01]  /*09d0*/  LDSM.16.M88.2 R140, [R140] ;  /* 0x000000008c8c783b */ /* 0x000fe20000000100 */
[----:B------:R-:W-:-:S02]  /*09e0*/  IMAD R136, R177, 0x10, R142 ;  /* 0x00000010b1887824 */ /* 0x000fc400078e028e */
[----:B------:R-:W-:-:S03]  /*09f0*/  IMAD R2, R177, 0x10, R2 ;  /* 0x00000010b1027824 */ /* 0x000fc600078e0202 */
[-C--:B------:R-:W-:Y:S02]  /*0a00*/  IMMA.16816.S8.S8 R104, R134.ROW, R137.reuse.COL, R104 ;  /* 0x0000008986687237 */ /* 0x080fe40000405468 */
[----:B------:R1:W2:Y:S06]  /*0a10*/  LDSM.16.M88.2 R142, [R2] ;  /* 0x00000000028e783b */ /* 0x0002ac0000000100 */
[----:B------:R-:W-:Y:S01]  /*0a20*/  IMMA.16816.S8.S8 R96, R132.ROW, R137.COL, R96 ;  /* 0x0000008984607237 */ /* 0x000fe20000405460 */
[----:B------:R-:W5:Y:S01]  /*0a30*/  LDSM.16.M88.2 R136, [R136] ;  /* 0x000000008888783b */ /* 0x000f620000000100 */
[----:B-1----:R-:W-:-:S06]  /*0a40*/  VIADD R2, R172, 0x100 ;  /* 0x00000100ac027836 */ /* 0x002fcc0000000000 */
[C---:B------:R-:W-:Y:S08]  /*0a50*/  IMMA.16816.S8.S8 R12, R134.reuse.ROW, R3.COL, R12 ;  /* 0x00000003860c7237 */ /* 0x040ff0000040540c */
[C---:B---3--:R-:W-:Y:S08]  /*0a60*/  IMMA.16816.S8.S8 R16, R134.reuse.ROW, R146.COL, R16 ;  /* 0x0000009286107237 */ /* 0x048ff00000405410 */
[C---:B------:R-:W-:Y:S08]  /*0a70*/  IMMA.16816.S8.S8 R20, R134.reuse.ROW, R147.COL, R20 ;  /* 0x0000009386147237 */ /* 0x040ff00000405414 */
[C---:B----4-:R-:W-:Y:S08]  /*0a80*/  IMMA.16816.S8.S8 R24, R134.reuse.ROW, R138.COL, R24 ;  /* 0x0000008a86187237 */ /* 0x050ff00000405418 */
[C---:B------:R-:W-:Y:S08]  /*0a90*/  IMMA.16816.S8.S8 R28, R134.reuse.ROW, R139.COL, R28 ;  /* 0x0000008b861c7237 */ /* 0x040ff0000040541c */
[C---:B0-----:R-:W-:Y:S08]  /*0aa0*/  IMMA.16816.S8.S8 R32, R134.reuse.ROW, R144.COL, R32 ;  /* 0x0000009086207237 */ /* 0x041ff00000405420 */
[C---:B------:R-:W-:Y:S08]  /*0ab0*/  IMMA.16816.S8.S8 R36, R134.reuse.ROW, R145.COL, R36 ;  /* 0x0000009186247237 */ /* 0x040ff00000405424 */
[C---:B--2---:R-:W-:Y:S08]  /*0ac0*/  IMMA.16816.S8.S8 R40, R134.reuse.ROW, R142.COL, R40 ;  /* 0x0000008e86287237 */ /* 0x044ff00000405428 */
[C---:B------:R-:W-:Y:S08]  /*0ad0*/  IMMA.16816.S8.S8 R44, R134.reuse.ROW, R143.COL, R44 ;  /* 0x0000008f862c7237 */ /* 0x040ff0000040542c */
[C---:B------:R-:W-:Y:S08]  /*0ae0*/  IMMA.16816.S8.S8 R48, R134.reuse.ROW, R140.COL, R48 ;  /* 0x0000008c86307237 */ /* 0x040ff00000405430 */
[C---:B------:R-:W-:Y:S08]  /*0af0*/  IMMA.16816.S8.S8 R52, R134.reuse.ROW, R141.COL, R52 ;  /* 0x0000008d86347237 */ /* 0x040ff00000405434 */
[C---:B-----5:R-:W-:Y:S08]  /*0b00*/  IMMA.16816.S8.S8 R56, R134.reuse.ROW, R136.COL, R56 ;  /* 0x0000008886387237 */ /* 0x060ff00000405438 */
[----:B------:R-:W-:Y:S01]  /*0b10*/  IMMA.16816.S8.S8 R60, R134.ROW, R137.COL, R60 ;  /* 0x00000089863c7237 */ /* 0x000fe2000040543c */
[----:B------:R-:W-:-:S07]  /*0b20*/  VIADD R134, R171, 0x100 ;  /* 0x00000100ab867836 */ /* 0x000fce0000000000 */
[----:B------:R-:W-:Y:S01]  /*0b30*/  IMMA.16816.S8.S8 R68, R132.ROW, R146.COL, R68 ;  /* 0x0000009284447237 */ /* 0x000fe20000405444 */
[C---:B------:R-:W-:Y:S01]  /*0b40*/  LEA R146, R177.reuse, R134, 0x4 ;  /* 0x00000086b1927211 */ /* 0x040fe200078e20ff */
[----:B------:R-:W-:-:S06]  /*0b50*/  IMAD R134, R177, 0x10, R169 ;  /* 0x00000010b1867824 */ /* 0x000fcc00078e02a9 */
[----:B------:R-:W-:Y:S01]  /*0b60*/  IMMA.16816.S8.S8 R76, R132.ROW, R138.COL, R76 ;  /* 0x0000008a844c7237 */ /* 0x000fe2000040544c */
[C---:B------:R-:W-:Y:S01]  /*0b70*/  IMAD R138, R177.reuse, 0x10, R2 ;  /* 0x00000010b18a7824 */ /* 0x040fe200078e0202 */
[----:B------:R-:W-:Y:S01]  /*0b80*/  LDSM.16.M88.2 R134, [R134] ;  /* 0x000000008686783b */ /* 0x000fe20000000100 */
[----:B------:R-:W-:-:S05]  /*0b90*/  IMAD R2, R177, 0x10, R170 ;  /* 0x00000010b1027824 */ /* 0x000fca00078e02aa */
[C---:B------:R-:W-:Y:S01]  /*0ba0*/  IMMA.16816.S8.S8 R64, R132.reuse.ROW, R3.COL, R64 ;  /* 0x0000000384407237 */ /* 0x040fe20000405440 */
[----:B------:R-:W-:Y:S07]  /*0bb0*/  LDSM.16.M88.2 R2, [R2] ;  /* 0x000000000202783b */ /* 0x000fee0000000100 */
[C---:B------:R-:W-:Y:S01]  /*0bc0*/  IMMA.16816.S8.S8 R80, R132.reuse.ROW, R139.COL, R80 ;  /* 0x0000008b84507237 */ /* 0x040fe20000405450 */
[----:B------:R-:W0:Y:S07]  /*0bd0*/  LDSM.16.M88.2 R138, [R138] ;  /* 0x000000008a8a783b */ /* 0x000e2e0000000100 */
[C---:B------:R-:W-:Y:S01]  /*0be0*/  IMMA.16816.S8.S8 R72, R132.reuse.ROW, R147.COL, R72 ;  /* 0x0000009384487237 */ /* 0x040fe20000405448 */
[----:B------:R-:W1:Y:S07]  /*0bf0*/  LDSM.16.M88.2 R146, [R146] ;  /* 0x000000009292783b */ /* 0x000e6e0000000100 */
[----:B------:R-:W-:Y:S01]  /*0c00*/  IMMA.16816.S8.S8 R124, R132.ROW, R136.COL, R124 ;  /* 0x00000088847c7237 */ /* 0x000fe2000040547c */
[----:B------:R-:W-:-:S07]  /*0c10*/  VIADD R136, R171, 0x1100 ;  /* 0x00001100ab887836 */ /* 0x000fce0000000000 */
[----:B------:R-:W-:Y:S01]  /*0c20*/  IMMA.16816.S8.S8 R84, R132.ROW, R144.COL, R84 ;  /* 0x0000009084547237 */ /* 0x000fe20000405454 */
[----:B------:R-:W-:Y:S01]  /*0c30*/  LEA R144, R177, R136, 0x4 ;  /* 0x00000088b1907211 */ /* 0x000fe200078e20ff */
[----:B------:R-:W-:-:S06]  /*0c40*/  VIADD R136, R171, 0x1900 ;  /* 0x00001900ab887836 */ /* 0x000fcc0000000000 */
[C---:B------:R-:W-:Y:S01]  /*0c50*/  IMMA.16816.S8.S8 R88, R132.reuse.ROW, R145.COL, R88 ;  /* 0x0000009184587237 */ /* 0x040fe20000405458 */
[----:B------:R-:W2:Y:S07]  /*0c60*/  LDSM.16.M88.2 R144, [R144] ;  /* 0x000000009090783b */ /* 0x000eae0000000100 */
[----:B------:R-:W-:Y:S01]  /*0c70*/  IMMA.16816.S8.S8 R92, R132.ROW, R142.COL, R92 ;  /* 0x0000008e845c7237 */ /* 0x000fe2000040545c */
[----:B------:R-:W-:-:S07]  /*0c80*/  VIADD R142, R171, 0x1d00 ;  /* 0x00001d00ab8e7836 */ /* 0x000fce0000000000 */
[C---:B------:R-:W-:Y:S08]  /*0c90*/  IMMA.16816.S8.S8 R100, R132.reuse.ROW, R143.COL, R100 ;  /* 0x0000008f84647237 */ /* 0x040ff00000405464 */
[C---:B------:R-:W-:Y:S08]  /*0ca0*/  IMMA.16816.S8.S8 R108, R132.reuse.ROW, R140.COL, R108 ;  /* 0x0000008c846c7237 */ /* 0x040ff0000040546c */
[C---:B------:R-:W-:Y:S08]  /*0cb0*/  IMMA.16816.S8.S8 R116, R132.reuse.ROW, R141.COL, R116 ;  /* 0x0000008d84747237 */ /* 0x040ff00000405474 */
[----:B------:R-:W-:Y:S01]  /*0cc0*/  IMMA.16816.S8.S8 R128, R132.ROW, R137.COL, R128 ;  /* 0x0000008984807237 */ /* 0x000fe20000405480 */
[----:B------:R-:W-:-:S07]  /*0cd0*/  VIADD R132, R171, 0x900 ;  /* 0x00000900ab847836 */ /* 0x000fce0000000000 */
[-C--:B0-----:R-:W-:Y:S08]  /*0ce0*/  IMMA.16816.S8.S8 R4, R138.ROW, R134.reuse.COL, R4 ;  /* 0x000000868a047237 */ /* 0x081ff00000405404 */
[----:B------:R-:W-:Y:S01]  /*0cf0*/  IMMA.16816.S8.S8 R8, R2.ROW, R134.COL, R8 ;  /* 0x0000008602087237 */ /* 0x000fe20000405408 */
[----:B------:R-:W-:Y:S02]  /*0d00*/  VIADD R134, R171, 0xd00 ;  /* 0x00000d00ab867836 */ /* 0x000fe40000000000 */
[----:B------:R-:W-:-:S05]  /*0d10*/  IMAD R140, R177, 0x10, R136 ;  /* 0x00000010b18c7824 */ /* 0x000fca00078e0288 */
[-C--:B-1----:R-:W-:Y:S01]  /*0d20*/  IMMA.16816.S8.S8 R120, R138.ROW, R146.reuse.COL, R120 ;  /* 0x000000928a787237 */ /* 0x082fe20000405478 */
[C---:B------:R-:W-:Y:S01]  /*0d30*/  IMAD R136, R177.reuse, 0x10, R142 ;  /* 0x00000010b1887824 */ /* 0x040fe200078e028e */
[----:B------:R-:W-:Y:S05]  /*0d40*/  LDSM.16.M88.2 R140, [R140] ;  /* 0x000000008c8c783b */ /* 0x000fea0000000100 */
[----:B------:R-:W-:Y:S01]  /*0d50*/  LDSM.16.M88.2 R136, [R136] ;  /* 0x000000008888783b */ /* 0x000fe20000000100 */
[----:B------:R-:W-:Y:S01]  /*0d60*/  IMMA.16816.S8.S8 R112, R2.ROW, R146.COL, R112 ;  /* 0x0000009202707237 */ /* 0x000fe20000405470 */
[C---:B------:R-:W-:Y:S02]  /*0d70*/  IMAD R146, R177.reuse, 0x10, R132 ;  /* 0x00000010b1927824 */ /* 0x040fe400078e0284 */
[----:B------:R-:W-:-:S02]  /*0d80*/  IMAD R132, R177, 0x10, R134 ;  /* 0x00000010b1847824 */ /* 0x000fc400078e0286 */
[----:B------:R-:W-:-:S04]  /*0d90*/  VIADD R134, R171, 0x1500 ;  /* 0x00001500ab867836 */ /* 0x000fc80000000000 */
[----:B------:R-:W-:Y:S01]  /*0da0*/  IMAD R134, R177, 0x10, R134 ;  /* 0x00000010b1867824 */ /* 0x000fe200078e0286 */
[----:B------:R-:W0:Y:S01]  /*0db0*/  LDSM.16.M88.2 R132, [R132] ;  /* 0x000000008484783b */ /* 0x000e220000000100 */
[-C--:B------:R-:W-:Y:S03]  /*0dc0*/  IMMA.16816.S8.S8 R104, R138.ROW, R147.reuse.COL, R104 ;  /* 0x000000938a687237 */ /* 0x080fe60000405468 */
[----:B------:R1:W-:Y:S05]  /*0dd0*/  LDSM.16.M88.2 R142, [R134] ;  /* 0x00000000868e783b */ /* 0x0003ea0000000100 */
[----:B------:R-:W-:Y:S01]  /*0de0*/  IMMA.16816.S8.S8 R96, R2.ROW, R147.COL, R96 ;  /* 0x0000009302607237 */ /* 0x000fe20000405460 */
[----:B------:R-:W3:Y:S01]  /*0df0*/  LDSM.16.M88.2 R146, [R146] ;  /* 0x000000009292783b */ /* 0x000ee20000000100 */
[----:B-1----:R-:W-:-:S06]  /*0e00*/  IADD3 R134, PT, PT, R171, 0x200, RZ ;  /* 0x00000200ab867810 */ /* 0x002fcc0007ffe0ff */
[C---:B------:R-:W-:Y:S08]  /*0e10*/  IMMA.16816.S8.S8 R12, R138.reuse.ROW, R135.COL, R12 ;  /* 0x000000878a0c7237 */ /* 0x040ff0000040540c */
[C---:B--2---:R-:W-:Y:S08]  /*0e20*/  IMMA.16816.S8.S8 R32, R138.reuse.ROW, R144.COL, R32 ;  /* 0x000000908a207237 */ /* 0x044ff00000405420 */
[C---:B------:R-:W-:Y:S08]  /*0e30*/  IMMA.16816.S8.S8 R36, R138.reuse.ROW, R145.COL, R36 ;  /* 0x000000918a247237 */ /* 0x040ff00000405424 */
[-C--:B0-----:R-:W-:Y:S08]  /*0e40*/  IMMA.16816.S8.S8 R24, R138.ROW, R132.reuse.COL, R24 ;  /* 0x000000848a187237 */ /* 0x081ff00000405418 */
[----:B------:R-:W-:Y:S01]  /*0e50*/  IMMA.16816.S8.S8 R76, R2.ROW, R132.COL, R76 ;  /* 0x00000084024c7237 */ /* 0x000fe2000040544c */
[----:B------:R-:W-:-:S07]  /*0e60*/  VIADD R132, R172, 0x200 ;  /* 0x00000200ac847836 */ /* 0x000fce0000000000 */
[C---:B---3--:R-:W-:Y:S08]  /*0e70*/  IMMA.16816.S8.S8 R16, R138.reuse.ROW, R146.COL, R16 ;  /* 0x000000928a107237 */ /* 0x048ff00000405410 */
[C---:B------:R-:W-:Y:S08]  /*0e80*/  IMMA.16816.S8.S8 R20, R138.reuse.ROW, R147.COL, R20 ;  /* 0x000000938a147237 */ /* 0x040ff00000405414 */
[C---:B------:R-:W-:Y:S08]  /*0e90*/  IMMA.16816.S8.S8 R28, R138.reuse.ROW, R133.COL, R28 ;  /* 0x000000858a1c7237 */ /* 0x040ff0000040541c */
[C---:B------:R-:W-:Y:S08]  /*0ea0*/  IMMA.16816.S8.S8 R40, R138.reuse.ROW, R142.COL, R40 ;  /* 0x0000008e8a287237 */ /* 0x040ff00000405428 */
[C---:B------:R-:W-:Y:S08]  /*0eb0*/  IMMA.16816.S8.S8 R44, R138.reuse.ROW, R143.COL, R44 ;  /* 0x0000008f8a2c7237 */ /* 0x040ff0000040542c */
[C---:B------:R-:W-:Y:S08]  /*0ec0*/  IMMA.16816.S8.S8 R48, R138.reuse.ROW, R140.COL, R48 ;  /* 0x0000008c8a307237 */ /* 0x040ff00000405430 */
[C---:B------:R-:W-:Y:S08]  /*0ed0*/  IMMA.16816.S8.S8 R52, R138.reuse.ROW, R141.COL, R52 ;  /* 0x0000008d8a347237 */ /* 0x040ff00000405434 */
[C---:B------:R-:W-:Y:S08]  /*0ee0*/  IMMA.16816.S8.S8 R56, R138.reuse.ROW, R136.COL, R56 ;  /* 0x000000888a387237 */ /* 0x040ff00000405438 */
[----:B------:R-:W-:Y:S01]  /*0ef0*/  IMMA.16816.S8.S8 R60, R138.ROW, R137.COL, R60 ;  /* 0x000000898a3c7237 */ /* 0x000fe2000040543c */
[----:B------:R-:W-:-:S02]  /*0f00*/  IMAD R138, R177, 0x10, R132 ;  /* 0x00000010b18a7824 */ /* 0x000fc400078e0284 */
[----:B------:R-:W-:-:S05]  /*0f10*/  VIADD R132, R172, 0x600 ;  /* 0x00000600ac847836 */ /* 0x000fca0000000000 */
[C---:B------:R-:W-:Y:S01]  /*0f20*/  IMMA.16816.S8.S8 R68, R2.reuse.ROW, R146.COL, R68 ;  /* 0x0000009202447237 */ /* 0x040fe20000405444 */
[----:B------:R-:W-:Y:S01]  /*0f30*/  IMAD R146, R177, 0x10, R134 ;  /* 0x00000010b1927824 */ /* 0x000fe200078e0286 */
[----:B------:R-:W-:Y:S01]  /*0f40*/  LDSM.16.M88.2 R138, [R138] ;  /* 0x000000008a8a783b */ /* 0x000fe20000000100 */
[----:B------:R-:W-:Y:S02]  /*0f50*/  VIADD R134, R171, 0x600 ;  /* 0x00000600ab867836 */ /* 0x000fe40000000000 */
[C---:B------:R-:W-:Y:S02]  /*0f60*/  IMAD R132, R177.reuse, 0x10, R132 ;  /* 0x00000010b1847824 */ /* 0x040fe400078e0284 */
[----:B------:R-:W-:Y:S01]  /*0f70*/  IMAD R134, R177, 0x10, R134 ;  /* 0x00000010b1867824 */ /* 0x000fe200078e0286 */
[C---:B------:R-:W-:Y:S05]  /*0f80*/  IMMA.16816.S8.S8 R64, R2.reuse.ROW, R135.COL, R64 ;  /* 0x0000008702407237 */ /* 0x040fea0000405440 */
[----:B------:R-:W0:Y:S03]  /*0f90*/  LDSM.16.M88.2 R134, [R134] ;  /* 0x000000008686783b */ /* 0x000e260000000100 */
[C---:B------:R-:W-:Y:S01]  /*0fa0*/  IMMA.16816.S8.S8 R80, R2.reuse.ROW, R133.COL, R80 ;  /* 0x0000008502507237 */ /* 0x040fe20000405450 */
[----:B------:R-:W1:Y:S07]  /*0fb0*/  LDSM.16.M88.2 R132, [R132] ;  /* 0x000000008484783b */ /* 0x000e6e0000000100 */
[C---:B------:R-:W-:Y:S01]  /*0fc0*/  IMMA.16816.S8.S8 R72, R2.reuse.ROW, R147.COL, R72 ;  /* 0x0000009302487237 */ /* 0x040fe20000405448 */
[----:B------:R-:W2:Y:S07]  /*0fd0*/  LDSM.16.M88.2 R146, [R146] ;  /* 0x000000009292783b */ /* 0x000eae0000000100 */
[----:B------:R-:W-:Y:S01]  /*0fe0*/  IMMA.16816.S8.S8 R124, R2.ROW, R136.COL, R124 ;  /* 0x00000088027c7237 */ /* 0x000fe2000040547c */
[----:B------:R-:W-:-:S07]  /*0ff0*/  VIADD R136, R171, 0x1600 ;  /* 0x00001600ab887836 */ /* 0x000fce0000000000 */
[----:B------:R-:W-:Y:S01]  /*1000*/  IMMA.16816.S8.S8 R84, R2.ROW, R144.COL, R84 ;  /* 0x0000009002547237 */ /* 0x000fe20000405454 */
[----:B------:R-:W-:-:S07]  /*1010*/  LEA R144, R177, R168, 0x4 ;  /* 0x000000a8b1907211 */ /* 0x000fce00078e20ff */
[C---:B------:R-:W-:Y:S01]  /*1020*/  IMMA.16816.S8.S8 R88, R2.reuse.ROW, R145.COL, R88 ;  /* 0x0000009102587237 */ /* 0x040fe20000405458 */
[----:B------:R-:W-:Y:S07]  /*1030*/  LDSM.16.M88.2 R144, [R144] ;  /* 0x000000009090783b */ /* 0x000fee0000000100 */
[----:B------:R-:W-:Y:S01]  /*1040*/  IMMA.16816.S8.S8 R92, R2.ROW, R142.COL, R92 ;  /* 0x0000008e025c7237 */ /* 0x000fe2000040545c */
[----:B------:R-:W-:-:S07]  /*1050*/  IMAD R142, R177, 0x10, R136 ;  /* 0x00000010b18e7824 */ /* 0x000fce00078e0288 */
[C---:B------:R-:W-:Y:S01]  /*1060*/  IMMA.16816.S8.S8 R100, R2.reuse.ROW, R143.COL, R100 ;  /* 0x0000008f02647237 */ /* 0x040fe20000405464 */
[----:B------:R-:W-:Y:S07]  /*1070*/  LDSM.16.M88.2 R142, [R142] ;  /* 0x000000008e8e783b */ /* 0x000fee0000000100 */
[----:B------:R-:W-:Y:S01]  /*1080*/  IMMA.16816.S8.S8 R108, R2.ROW, R140.COL, R108 ;  /* 0x0000008c026c7237 */ /* 0x000fe2000040546c */
[----:B------:R-:W-:-:S07]  /*1090*/  VIADD R140, R171, 0x1e00 ;  /* 0x00001e00ab8c7836 */ /* 0x000fce0000000000 */
[----:B------:R-:W-:Y:S01]  /*10a0*/  IMMA.16816.S8.S8 R116, R2.ROW, R141.COL, R116 ;  /* 0x0000008d02747237 */ /* 0x000fe20000405474 */
[----:B------:R-:W-:-:S07]  /*10b0*/  IMAD R136, R177, 0x10, R140 ;  /* 0x00000010b1887824 */ /* 0x000fce00078e028c */
[----:B------:R-:W-:Y:S01]  /*10c0*/  IMMA.16816.S8.S8 R128, R2.ROW, R137.COL, R128 ;  /* 0x0000008902807237 */ /* 0x000fe20000405480 */
[----:B------:R-:W-:Y:S01]  /*10d0*/  VIADD R2, R171, 0xa00 ;  /* 0x00000a00ab027836 */ /* 0x000fe20000000000 */
[----:B------:R-:W-:Y:S01]  /*10e0*/  LDSM.16.M88.2 R136, [R136] ;  /* 0x000000008888783b */ /* 0x000fe20000000100 */
[----:B------:R-:W-:-:S05]  /*10f0*/  IMAD R140, R177, 0x10, R151 ;  /* 0x00000010b18c7824 */ /* 0x000fca00078e0297 */
[-C--:B0-----:R-:W-:Y:S01]  /*1100*/  IMMA.16816.S8.S8 R4, R138.ROW, R134.reuse.COL, R4 ;  /* 0x000000868a047237 */ /* 0x081fe20000405404 */
[----:B------:R-:W-:Y:S01]  /*1110*/  LEA R2, R177, R2, 0x4 ;  /* 0x00000002b1027211 */ /* 0x000fe200078e20ff */
[----:B------:R-:W-:Y:S05]  /*1120*/  LDSM.16.M88.2 R140, [R140] ;  /* 0x000000008c8c783b */ /* 0x000fea0000000100 */
[----:B------:R-:W0:Y:S01]  /*1130*/  LDSM.16.M88.2 R2, [R2] ;  /* 0x000000000202783b */ /* 0x000e220000000100 */
[----:B-1----:R-:W-:Y:S01]  /*1140*/  IMMA.16816.S8.S8 R8, R132.ROW, R134.COL, R8 ;  /* 0x0000008684087237 */ /* 0x002fe20000405408 */
[----:B------:R-:W-:-:S04]  /*1150*/  VIADD R134, R171, 0xe00 ;  /* 0x00000e00ab867836 */ /* 0x000fc80000000000 */
[----:B------:R-:W-:-:S03]  /*1160*/  IMAD R134, R177, 0x10, R134 ;  /* 0x00000010b1867824 */ /* 0x000fc600078e0286 */
[-C--:B--2---:R-:W-:Y:S08]  /*1170*/  IMMA.16816.S8.S8 R120, R138.ROW, R146.reuse.COL, R120 ;  /* 0x000000928a787237 */ /* 0x084ff00000405478 */
[----:B------:R-:W-:Y:S08]  /*1180*/  IMMA.16816.S8.S8 R112, R132.ROW, R146.COL, R112 ;  /* 0x0000009284707237 */ /* 0x000ff00000405470 */
[-C--:B------:R-:W-:Y:S08]  /*1190*/  IMMA.16816.S8.S8 R104, R138.ROW, R147.reuse.COL, R104 ;  /* 0x000000938a687237 */ /* 0x080ff00000405468 */
[----:B------:R-:W-:Y:S01]  /*11a0*/  IMMA.16816.S8.S8 R96, R132.ROW, R147.COL, R96 ;  /* 0x0000009384607237 */ /* 0x000fe20000405460 */
[----:B------:R-:W1:Y:S07]  /*11b0*/  LDSM.16.M88.2 R146, [R134] ;  /* 0x000000008692783b */ /* 0x000e6e0000000100 */
[C---:B------:R-:W-:Y:S08]  /*11c0*/  IMMA.16816.S8.S8 R12, R138.reuse.ROW, R135.COL, R12 ;  /* 0x000000878a0c7237 */ /* 0x040ff0000040540c */
[C---:B0-----:R-:W-:Y:S08]  /*11d0*/  IMMA.16816.S8.S8 R16, R138.reuse.ROW, R2.COL, R16 ;  /* 0x000000028a107237 */ /* 0x041ff00000405410 */
[C---:B------:R-:W-:Y:S08]  /*11e0*/  IMMA.16816.S8.S8 R20, R138.reuse.ROW, R3.COL, R20 ;  /* 0x000000038a147237 */ /* 0x040ff00000405414 */
[C---:B------:R-:W-:Y:S08]  /*11f0*/  IMMA.16816.S8.S8 R32, R138.reuse.ROW, R144.COL, R32 ;  /* 0x000000908a207237 */ /* 0x040ff00000405420 */
[C---:B------:R-:W-:Y:S08]  /*1200*/  IMMA.16816.S8.S8 R36, R138.reuse.ROW, R145.COL, R36 ;  /* 0x000000918a247237 */ /* 0x040ff00000405424 */
[C---:B-1----:R-:W-:Y:S08]  /*1210*/  IMMA.16816.S8.S8 R24, R138.reuse.ROW, R146.COL, R24 ;  /* 0x000000928a187237 */ /* 0x042ff00000405418 */
[C---:B------:R-:W-:Y:S08]  /*1220*/  IMMA.16816.S8.S8 R28, R138.reuse.ROW, R147.COL, R28 ;  /* 0x000000938a1c7237 */ /* 0x040ff0000040541c */
[C---:B------:R-:W-:Y:S08]  /*1230*/  IMMA.16816.S8.S8 R40, R138.reuse.ROW, R142.COL, R40 ;  /* 0x0000008e8a287237 */ /* 0x040ff00000405428 */
[C---:B------:R-:W-:Y:S08]  /*1240*/  IMMA.16816.S8.S8 R44, R138.reuse.ROW, R143.COL, R44 ;  /* 0x0000008f8a2c7237 */ /* 0x040ff0000040542c */
[C---:B------:R-:W-:Y:S08]  /*1250*/  IMMA.16816.S8.S8 R48, R138.reuse.ROW, R140.COL, R48 ;  /* 0x0000008c8a307237 */ /* 0x040ff00000405430 */
[C---:B------:R-:W-:Y:S08]  /*1260*/  IMMA.16816.S8.S8 R52, R138.reuse.ROW, R141.COL, R52 ;  /* 0x0000008d8a347237 */ /* 0x040ff00000405434 */
[C---:B------:R-:W-:Y:S08]  /*1270*/  IMMA.16816.S8.S8 R56, R138.reuse.ROW, R136.COL, R56 ;  /* 0x000000888a387237 */ /* 0x040ff00000405438 */
[----:B------:R-:W-:Y:S01]  /*1280*/  IMMA.16816.S8.S8 R60, R138.ROW, R137.COL, R60 ;  /* 0x000000898a3c7237 */ /* 0x000fe2000040543c */
[----:B------:R-:W-:-:S07]  /*1290*/  VIADD R138, R172, 0x700 ;  /* 0x00000700ac8a7836 */ /* 0x000fce0000000000 */
[----:B------:R-:W-:Y:S01]  /*12a0*/  IMMA.16816.S8.S8 R68, R132.ROW, R2.COL, R68 ;  /* 0x0000000284447237 */ /* 0x000fe20000405444 */
[----:B------:R-:W-:-:S07]  /*12b0*/  VIADD R2, R172, 0x300 ;  /* 0x00000300ac027836 */ /* 0x000fce0000000000 */
[----:B------:R-:W-:Y:S01]  /*12c0*/  IMMA.16816.S8.S8 R76, R132.ROW, R146.COL, R76 ;  /* 0x00000092844c7237 */ /* 0x000fe2000040544c */
[----:B------:R-:W-:Y:S02]  /*12d0*/  VIADD R146, R171, 0x300 ;  /* 0x00000300ab927836 */ /* 0x000fe40000000000 */
[C---:B------:R-:W-:Y:S01]  /*12e0*/  IMAD R134, R177.reuse, 0x10, R2 ;  /* 0x00000010b1867824 */ /* 0x040fe200078e0202 */
[C---:B------:R-:W-:Y:S01]  /*12f0*/  LEA R2, R177.reuse, R138, 0x4 ;  /* 0x0000008ab1027211 */ /* 0x040fe200078e20ff */
[----:B------:R-:W-:-:S03]  /*1300*/  IMAD R139, R177, 0x10, R146 ;  /* 0x00000010b18b7824 */ /* 0x000fc600078e0292 */
[C---:B------:R-:W-:Y:S01]  /*1310*/  IMMA.16816.S8.S8 R64, R132.reuse.ROW, R135.COL, R64 ;  /* 0x0000008784407237 */ /* 0x040fe20000405440 */
[----:B------:R-:W-:Y:S04]  /*1320*/  LDSM.16.M88.2 R134, [R134] ;  /* 0x000000008686783b */ /* 0x000fe80000000100 */
[----:B------:R-:W0:Y:S03]  /*1330*/  LDSM.16.M88.2 R138, [R139] ;  /* 0x000000008b8a783b */ /* 0x000e260000000100 */
[C---:B------:R-:W-:Y:S01]  /*1340*/  IMMA.16816.S8.S8 R72, R132.reuse.ROW, R3.COL, R72 ;  /* 0x0000000384487237 */ /* 0x040fe20000405448 */
[----:B------:R-:W1:Y:S07]  /*1350*/  LDSM.16.M88.2 R2, [R2] ;  /* 0x000000000202783b */ /* 0x000e6e0000000100 */
[C---:B------:R-:W-:Y:S08]  /*1360*/  IMMA.16816.S8.S8 R80, R132.reuse.ROW, R147.COL, R80 ;  /* 0x0000009384507237 */ /* 0x040ff00000405450 */
        /* <DEDUP_REMOVED lines=8> */
[----:B------:R-:W-:-:S04]  /*13f0*/  VIADD R132, R171, 0x700 ;  /* 0x00000700ab847836 */ /* 0x000fc80000000000 */
[----:B------:R-:W-:Y:S02]  /*1400*/  IMAD R146, R177, 0x10, R132 ;  /* 0x00000010b1927824 */ /* 0x000fe400078e0284 */
[C---:B------:R-:W-:Y:S02]  /*1410*/  VIADD R132, R171.reuse, 0xf00 ;  /* 0x00000f00ab847836 */ /* 0x040fe40000000000 */
[C---:B------:R-:W-:Y:S01]  /*1420*/  VIADD R136, R171.reuse, 0xb00 ;  /* 0x00000b00ab887836 */ /* 0x040fe20000000000 */
[----:B0-----:R-:W-:Y:S01]  /*1430*/  IMMA.16816.S8.S8 R120, R134.ROW, R138.COL, R120 ;  /* 0x0000008a86787237 */ /* 0x001fe20000405478 */
[----:B------:R-:W-:Y:S01]  /*1440*/  VIADD R152, R171, 0x1f00 ;  /* 0x00001f00ab987836 */ /* 0x000fe20000000000 */
[C---:B------:R-:W-:Y:S01]  /*1450*/  LEA R142, R177.reuse, R132, 0x4 ;  /* 0x00000084b18e7211 */ /* 0x040fe200078e20ff */
[----:B------:R-:W-:Y:S01]  /*1460*/  IMAD R144, R177, 0x10, R136 ;  /* 0x00000010b1907824 */ /* 0x000fe200078e0288 */
[----:B------:R-:W0:Y:S01]  /*1470*/  LDSM.16.M88.2 R146, [R146] ;  /* 0x000000009292783b */ /* 0x000e220000000100 */
[----:B------:R-:W-:-:S03]  /*1480*/  VIADD R132, R171, 0x1700 ;  /* 0x00001700ab847836 */ /* 0x000fc60000000000 */
[----:B-1----:R-:W-:Y:S01]  /*1490*/  IMMA.16816.S8.S8 R112, R2.ROW, R138.COL, R112 ;  /* 0x0000008a02707237 */ /* 0x002fe20000405470 */
[C---:B------:R-:W-:Y:S01]  /*14a0*/  VIADD R138, R171.reuse, 0x1300 ;  /* 0x00001300ab8a7836 */ /* 0x040fe20000000000 */
[----:B------:R-:W1:Y:S01]  /*14b0*/  LDSM.16.M88.2 R144, [R144] ;  /* 0x000000009090783b */ /* 0x000e620000000100 */
[----:B------:R-:W-:Y:S02]  /*14c0*/  VIADD R136, R171, 0x1b00 ;  /* 0x00001b00ab887836 */ /* 0x000fe40000000000 */
[C---:B------:R-:W-:Y:S01]  /*14d0*/  IMAD R140, R177.reuse, 0x10, R138 ;  /* 0x00000010b18c7824 */ /* 0x040fe200078e028a */
[----:B------:R-:W2:Y:S01]  /*14e0*/  LDSM.16.M88.2 R142, [R142] ;  /* 0x000000008e8e783b */ /* 0x000ea20000000100 */
[C---:B------:R-:W-:Y:S01]  /*14f0*/  IMAD R138, R177.reuse, 0x10, R132 ;  /* 0x00000010b18a7824 */ /* 0x040fe200078e0284 */
[C---:B------:R-:W-:Y:S01]  /*1500*/  LEA R132, R177.reuse, R152, 0x4 ;  /* 0x00000098b1847211 */ /* 0x040fe200078e20ff */
[----:B------:R-:W-:Y:S01]  /*1510*/  IMAD R136, R177, 0x10, R136 ;  /* 0x00000010b1887824 */ /* 0x000fe200078e0288 */
[-C--:B------:R-:W-:Y:S01]  /*1520*/  IMMA.16816.S8.S8 R104, R134.ROW, R139.reuse.COL, R104 ;  /* 0x0000008b86687237 */ /* 0x080fe20000405468 */
[----:B------:R-:W3:Y:S04]  /*1530*/  LDSM.16.M88.2 R140, [R140] ;  /* 0x000000008c8c783b */ /* 0x000ee80000000100 */
[----:B------:R-:W-:Y:S03]  /*1540*/  LDSM.16.M88.2 R136, [R136] ;  /* 0x000000008888783b */ /* 0x000fe60000000100 */
[----:B------:R-:W-:Y:S01]  /*1550*/  IMMA.16816.S8.S8 R96, R2.ROW, R139.COL, R96 ;  /* 0x0000008b02607237 */ /* 0x000fe20000405460 */
[----:B------:R-:W4:Y:S04]  /*1560*/  LDSM.16.M88.2 R138, [R138] ;  /* 0x000000008a8a783b */ /* 0x000f280000000100 */
[----:B------:R-:W5:Y:S01]  /*1570*/  LDSM.16.M88.2 R132, [R132] ;  /* 0x000000008484783b */ /* 0x000f620000000100 */
[----:B------:R-:W-:-:S04]  /*1580*/  UIADD3 UR4, UPT, UPT, UR4, 0x1, URZ ;  /* 0x0000000104047890 */ /* 0x000fc8000fffe0ff */
[----:B------:R-:W-:Y:S01]  /*1590*/  UISETP.NE.AND UP0, UPT, UR4, 0x100, UPT ;  /* 0x000001000400788c */ /* 0x000fe2000bf05270 */
[C---:B0-----:R-:W-:Y:S08]  /*15a0*/  IMMA.16816.S8.S8 R4, R134.reuse.ROW, R146.COL, R4 ;  /* 0x0000009286047237 */ /* 0x041ff00000405404 */
[C---:B------:R-:W-:Y:S08]  /*15b0*/  IMMA.16816.S8.S8 R12, R134.reuse.ROW, R147.COL, R12 ;  /* 0x00000093860c7237 */ /* 0x040ff0000040540c */
[C---:B-1----:R-:W-:Y:S08]  /*15c0*/  IMMA.16816.S8.S8 R16, R134.reuse.ROW, R144.COL, R16 ;  /* 0x0000009086107237 */ /* 0x042ff00000405410 */
[C---:B------:R-:W-:Y:S08]  /*15d0*/  IMMA.16816.S8.S8 R20, R134.reuse.ROW, R145.COL, R20 ;  /* 0x0000009186147237 */ /* 0x040ff00000405414 */
[C---:B--2---:R-:W-:Y:S08]  /*15e0*/  IMMA.16816.S8.S8 R24, R134.reuse.ROW, R142.COL, R24 ;  /* 0x0000008e86187237 */ /* 0x044ff00000405418 */
[C---:B------:R-:W-:Y:S08]  /*15f0*/  IMMA.16816.S8.S8 R28, R134.reuse.ROW, R143.COL, R28 ;  /* 0x0000008f861c7237 */ /* 0x040ff0000040541c */
[C---:B---3--:R-:W-:Y:S08]  /*1600*/  IMMA.16816.S8.S8 R32, R134.reuse.ROW, R140.COL, R32 ;  /* 0x0000008c86207237 */ /* 0x048ff00000405420 */
[C---:B------:R-:W-:Y:S08]  /*1610*/  IMMA.16816.S8.S8 R36, R134.reuse.ROW, R141.COL, R36 ;  /* 0x0000008d86247237 */ /* 0x040ff00000405424 */
[C---:B----4-:R-:W-:Y:S08]  /*1620*/  IMMA.16816.S8.S8 R40, R134.reuse.ROW, R138.COL, R40 ;  /* 0x0000008a86287237 */ /* 0x050ff00000405428 */
[C---:B------:R-:W-:Y:S08]  /*1630*/  IMMA.16816.S8.S8 R44, R134.reuse.ROW, R139.COL, R44 ;  /* 0x0000008b862c7237 */ /* 0x040ff0000040542c */
[C---:B------:R-:W-:Y:S08]  /*1640*/  IMMA.16816.S8.S8 R48, R134.reuse.ROW, R136.COL, R48 ;  /* 0x0000008886307237 */ /* 0x040ff00000405430 */
[C---:B------:R-:W-:Y:S08]  /*1650*/  IMMA.16816.S8.S8 R52, R134.reuse.ROW, R137.COL, R52 ;  /* 0x0000008986347237 */ /* 0x040ff00000405434 */
[C---:B-----5:R-:W-:Y:S08]  /*1660*/  IMMA.16816.S8.S8 R56, R134.reuse.ROW, R132.COL, R56 ;  /* 0x0000008486387237 */ /* 0x060ff00000405438 */
[----:B------:R-:W-:Y:S08]  /*1670*/  IMMA.16816.S8.S8 R60, R134.ROW, R133.COL, R60 ;  /* 0x00000085863c7237 */ /* 0x000ff0000040543c */
        /* <DEDUP_REMOVED lines=14> */
[----:B------:R-:W-:-:S02]  /*1760*/  VIADD R149, R149, 0x400 ;  /* 0x0000040095957836 */ /* 0x000fc40000000000 */
[----:B------:R-:W-:Y:S01]  /*1770*/  VIADD R150, R150, 0x400 ;  /* 0x0000040096967836 */ /* 0x000fe20000000000 */
[----:B------:R-:W-:-:S01]  /*1780*/  NOP ;  /* 0x0000000000007918 */ /* 0x000fc20000000000 */
[----:B------:R-:W-:-:S15]  /*1790*/  BRA.U UP0, `(.L_x_0) ;  /* 0xffffffed00a47547 */ /* 0x000fde000b83ffff */
[----:B------:R-:W0:Y:S01]  /*17a0*/  LDC.64 R134, c[0x0][0x390] ;  /* 0x0000e400ff867b82 */ /* 0x000e220000000a00 */
[----:B------:R-:W-:Y:S01]  /*17b0*/  IMAD R175, R0, 0x1000, R175 ;  /* 0x0000100000af7824 */ /* 0x000fe200078e02af */
[----:B------:R-:W-:Y:S01]  /*17c0*/  LOP3.LUT R2, R176, 0x3, RZ, 0xc0, !PT ;  /* 0x00000003b0027812 */ /* 0x000fe200078ec0ff */
[----:B------:R-:W-:Y:S01]  /*17d0*/  IMAD.MOV.U32 R3, RZ, RZ, RZ ;  /* 0x000000ffff037224 */ /* 0x000fe200078e00ff */
[----:B------:R-:W-:Y:S01]  /*17e0*/  SHF.R.U32.HI R133, RZ, 0x2, R176 ;  /* 0x00000002ff857819 */ /* 0x000fe200000116b0 */
[----:B------:R-:W-:-:S04]  /*17f0*/  IMAD R175, R148, 0x800, R175 ;  /* 0x0000080094af7824 */ /* 0x000fc800078e02af */
[----:B------:R-:W-:-:S04]  /*1800*/  IMAD.WIDE.U32 R132, R133, 0x8, R2 ;  /* 0x0000000885847825 */ /* 0x000fc800078e0002 */
[----:B0-----:R-:W-:-:S03]  /*1810*/  IMAD.WIDE.U32 R2, R175, 0x4, R134 ;  /* 0x00000004af027825 */ /* 0x001fc600078e0086 */
[----:B------:R-:W-:-:S04]  /*1820*/  LEA R2, P0, R132, R2, 0x3 ;  /* 0x0000000284027211 */ /* 0x000fc800078018ff */
[----:B------:R-:W-:-:S05]  /*1830*/  LEA.HI.X R3, R132, R3, R133, 0x3, P0 ;  /* 0x0000000384037211 */ /* 0x000fca00000f1c85 */
[----:B------:R-:W-:Y:S04]  /*1840*/  STG.E.64 desc[UR8][R2.64], R120 ;  /* 0x0000007802007986 */ /* 0x000fe8000c101b08 */
        /* <DEDUP_REMOVED lines=62> */
[----:B------:R-:W-:Y:S01]  /*1c30*/  STG.E.64 desc[UR8][R2.64+0x101e20], R130 ;  /* 0x101e208202007986 */ /* 0x000fe2000c101b08 */
[----:B------:R-:W-:Y:S05]  /*1c40*/  EXIT ;  /* 0x000000000000794d */ /* 0x000fea0003800000 */
.L_x_1:
[----:B------:R-:W-:-:S00]  /*1c50*/  BRA `(.L_x_1) ;  /* 0xfffffffc00fc7947 */ /* 0x000fc0000383ffff */
[----:B------:R-:W-:-:S00]  /*1c60*/  NOP ;  /* 0x0000000000007918 */ /* 0x000fc00000000000 */
        /* <DEDUP_REMOVED lines=9> */
.L_x_2:


//--------------------- .nv.shared.default_function_kernel0 --------------------------
	.section	.nv.shared.default_function_kernel0,"aw",@nobits
	.sectionflags	@""
.nv.shared.default_function_kernel0:
	.zero		21504


//--------------------- .nv.shared.reserved.0     --------------------------
	.section	.nv.shared.reserved.0,"aw",@nobits
	.weak		__nv_reservedSMEM_offset_0_alias
	.size		__nv_reservedSMEM_offset_0_alias, 0, 64
	.other		__nv_reservedSMEM_offset_0_alias,@"STO_CUDA_RESERVED_SHARED STV_DEFAULT"
__nv_reservedSMEM_offset_0_alias:
	.zero		0
	.zero		64


//--------------------- .nv.constant0.default_function_kernel0 --------------------------
	.section	.nv.constant0.default_function_kernel0,"a",@progbits
	.sectionflags	@""
	.align	4
.nv.constant0.default_function_kernel0:
	.zero		920


//--------------------- SYMBOLS --------------------------

	.type		.nv.reservedSmem.offset0,@object
	.size		.nv.reservedSmem.offset0,0x4
	.type		.nv.reservedSmem.cap,@object
	.size		.nv.reservedSmem.cap,0x4
